//
// Generated by NVIDIA NVVM Compiler
//
// Compiler Build ID: CL-36424714
// Cuda compilation tools, release 13.0, V13.0.88
// Based on NVVM 20.0.0
//

.version 9.0
.target sm_100
.address_size 64

	// .globl	logits_to_token_kernel
.extern .shared .align 16 .b8 scratch[];

.visible .entry logits_to_token_kernel(
	.param .u64 .ptr .align 1 logits_to_token_kernel_param_0,
	.param .u64 .ptr .align 1 logits_to_token_kernel_param_1,
	.param .u64 .ptr .align 1 logits_to_token_kernel_param_2,
	.param .u64 .ptr .align 1 logits_to_token_kernel_param_3,
	.param .u64 .ptr .align 1 logits_to_token_kernel_param_4,
	.param .u32 logits_to_token_kernel_param_5,
	.param .u32 logits_to_token_kernel_param_6,
	.param .u32 logits_to_token_kernel_param_7,
	.param .f32 logits_to_token_kernel_param_8,
	.param .f32 logits_to_token_kernel_param_9,
	.param .f32 logits_to_token_kernel_param_10,
	.param .f32 logits_to_token_kernel_param_11,
	.param .u32 logits_to_token_kernel_param_12,
	.param .f32 logits_to_token_kernel_param_13,
	.param .f32 logits_to_token_kernel_param_14,
	.param .u64 .ptr .align 1 logits_to_token_kernel_param_15,
	.param .u32 logits_to_token_kernel_param_16
)
{
	.reg .pred 	%p<168>;
	.reg .b16 	%rs<11>;
	.reg .b32 	%r<469>;
	.reg .b32 	%f<368>;
	.reg .b64 	%rd<235>;

	ld.param.u64 	%rd41, [logits_to_token_kernel_param_0];
	ld.param.u64 	%rd42, [logits_to_token_kernel_param_1];
	ld.param.u64 	%rd38, [logits_to_token_kernel_param_2];
	ld.param.u64 	%rd39, [logits_to_token_kernel_param_3];
	ld.param.u64 	%rd43, [logits_to_token_kernel_param_4];
	ld.param.u32 	%r187, [logits_to_token_kernel_param_5];
	ld.param.u32 	%r183, [logits_to_token_kernel_param_6];
	ld.param.u32 	%r184, [logits_to_token_kernel_param_7];
	ld.param.f32 	%f107, [logits_to_token_kernel_param_8];
	ld.param.f32 	%f108, [logits_to_token_kernel_param_9];
	ld.param.f32 	%f109, [logits_to_token_kernel_param_10];
	ld.param.f32 	%f110, [logits_to_token_kernel_param_11];
	ld.param.u32 	%r185, [logits_to_token_kernel_param_12];
	ld.param.f32 	%f111, [logits_to_token_kernel_param_13];
	ld.param.f32 	%f112, [logits_to_token_kernel_param_14];
	ld.param.u32 	%r186, [logits_to_token_kernel_param_16];
	cvta.to.global.u64 	%rd1, %rd43;
	cvta.to.global.u64 	%rd2, %rd42;
	cvta.to.global.u64 	%rd3, %rd41;
	mov.u32 	%r1, %tid.x;
	mov.u32 	%r422, %ntid.x;
	add.s32 	%r188, %r187, -1;
	mul.lo.s32 	%r3, %r188, %r183;
	setp.eq.s32 	%p1, %r186, 1;
	@%p1 bra 	$L__BB0_8;
	setp.ne.s32 	%p2, %r186, 0;
	@%p2 bra 	$L__BB0_14;
	cvt.s64.s32 	%rd4, %r3;
	setp.ge.s32 	%p9, %r1, %r183;
	@%p9 bra 	$L__BB0_20;
	add.s32 	%r202, %r1, %r422;
	max.u32 	%r203, %r183, %r202;
	setp.lt.u32 	%p10, %r202, %r183;
	selp.u32 	%r204, 1, 0, %p10;
	add.s32 	%r205, %r202, %r204;
	sub.s32 	%r206, %r203, %r205;
	div.u32 	%r207, %r206, %r422;
	add.s32 	%r4, %r207, %r204;
	and.b32  	%r208, %r4, 3;
	setp.eq.s32 	%p11, %r208, 3;
	mov.u32 	%r397, %r1;
	@%p11 bra 	$L__BB0_6;
	mov.b32 	%r396, 0;
	mov.u32 	%r397, %r1;
$L__BB0_5:
	.pragma "nounroll";
	cvt.u64.u32 	%rd74, %r397;
	add.s64 	%rd75, %rd74, %rd4;
	shl.b64 	%rd76, %rd75, 2;
	add.s64 	%rd77, %rd3, %rd76;
	ld.global.nc.f32 	%f118, [%rd77];
	mul.wide.u32 	%rd78, %r397, 4;
	add.s64 	%rd79, %rd2, %rd78;
	st.global.f32 	[%rd79], %f118;
	add.s32 	%r397, %r397, %r422;
	add.s32 	%r396, %r396, 1;
	add.s32 	%r210, %r4, 1;
	and.b32  	%r211, %r210, 3;
	setp.ne.s32 	%p12, %r396, %r211;
	@%p12 bra 	$L__BB0_5;
$L__BB0_6:
	setp.lt.u32 	%p13, %r4, 3;
	@%p13 bra 	$L__BB0_20;
$L__BB0_7:
	cvt.u64.u32 	%rd80, %r397;
	add.s64 	%rd81, %rd80, %rd4;
	shl.b64 	%rd82, %rd81, 2;
	add.s64 	%rd83, %rd3, %rd82;
	ld.global.nc.f32 	%f119, [%rd83];
	mul.wide.u32 	%rd84, %r397, 4;
	add.s64 	%rd85, %rd2, %rd84;
	st.global.f32 	[%rd85], %f119;
	add.s32 	%r212, %r397, %r422;
	cvt.u64.u32 	%rd86, %r212;
	add.s64 	%rd87, %rd86, %rd4;
	shl.b64 	%rd88, %rd87, 2;
	add.s64 	%rd89, %rd3, %rd88;
	ld.global.nc.f32 	%f120, [%rd89];
	mul.wide.u32 	%rd90, %r212, 4;
	add.s64 	%rd91, %rd2, %rd90;
	st.global.f32 	[%rd91], %f120;
	add.s32 	%r213, %r212, %r422;
	cvt.u64.u32 	%rd92, %r213;
	add.s64 	%rd93, %rd92, %rd4;
	shl.b64 	%rd94, %rd93, 2;
	add.s64 	%rd95, %rd3, %rd94;
	ld.global.nc.f32 	%f121, [%rd95];
	mul.wide.u32 	%rd96, %r213, 4;
	add.s64 	%rd97, %rd2, %rd96;
	st.global.f32 	[%rd97], %f121;
	add.s32 	%r214, %r213, %r422;
	cvt.u64.u32 	%rd98, %r214;
	add.s64 	%rd99, %rd98, %rd4;
	shl.b64 	%rd100, %rd99, 2;
	add.s64 	%rd101, %rd3, %rd100;
	ld.global.nc.f32 	%f122, [%rd101];
	mul.wide.u32 	%rd102, %r214, 4;
	add.s64 	%rd103, %rd2, %rd102;
	st.global.f32 	[%rd103], %f122;
	add.s32 	%r397, %r214, %r422;
	setp.lt.s32 	%p14, %r397, %r183;
	@%p14 bra 	$L__BB0_7;
	bra.uni 	$L__BB0_20;
$L__BB0_8:
	cvt.s64.s32 	%rd5, %r3;
	setp.ge.s32 	%p3, %r1, %r183;
	@%p3 bra 	$L__BB0_20;
	add.s32 	%r189, %r1, %r422;
	max.u32 	%r190, %r183, %r189;
	setp.lt.u32 	%p4, %r189, %r183;
	selp.u32 	%r191, 1, 0, %p4;
	add.s32 	%r192, %r189, %r191;
	sub.s32 	%r193, %r190, %r192;
	div.u32 	%r194, %r193, %r422;
	add.s32 	%r12, %r194, %r191;
	and.b32  	%r195, %r12, 3;
	setp.eq.s32 	%p5, %r195, 3;
	mov.u32 	%r401, %r1;
	@%p5 bra 	$L__BB0_12;
	mov.b32 	%r400, 0;
	mov.u32 	%r401, %r1;
$L__BB0_11:
	.pragma "nounroll";
	cvt.u64.u32 	%rd44, %r401;
	add.s64 	%rd45, %rd44, %rd5;
	shl.b64 	%rd46, %rd45, 1;
	add.s64 	%rd47, %rd3, %rd46;
	ld.global.nc.u16 	%rs1, [%rd47];
	// begin inline asm
	{  cvt.f32.f16 %f113, %rs1;}

	// end inline asm
	mul.wide.u32 	%rd48, %r401, 4;
	add.s64 	%rd49, %rd2, %rd48;
	st.global.f32 	[%rd49], %f113;
	add.s32 	%r401, %r401, %r422;
	add.s32 	%r400, %r400, 1;
	add.s32 	%r197, %r12, 1;
	and.b32  	%r198, %r197, 3;
	setp.ne.s32 	%p6, %r400, %r198;
	@%p6 bra 	$L__BB0_11;
$L__BB0_12:
	setp.lt.u32 	%p7, %r12, 3;
	@%p7 bra 	$L__BB0_20;
$L__BB0_13:
	cvt.u64.u32 	%rd50, %r401;
	add.s64 	%rd51, %rd50, %rd5;
	shl.b64 	%rd52, %rd51, 1;
	add.s64 	%rd53, %rd3, %rd52;
	ld.global.nc.u16 	%rs2, [%rd53];
	// begin inline asm
	{  cvt.f32.f16 %f114, %rs2;}

	// end inline asm
	mul.wide.u32 	%rd54, %r401, 4;
	add.s64 	%rd55, %rd2, %rd54;
	st.global.f32 	[%rd55], %f114;
	add.s32 	%r199, %r401, %r422;
	cvt.u64.u32 	%rd56, %r199;
	add.s64 	%rd57, %rd56, %rd5;
	shl.b64 	%rd58, %rd57, 1;
	add.s64 	%rd59, %rd3, %rd58;
	ld.global.nc.u16 	%rs3, [%rd59];
	// begin inline asm
	{  cvt.f32.f16 %f115, %rs3;}

	// end inline asm
	mul.wide.u32 	%rd60, %r199, 4;
	add.s64 	%rd61, %rd2, %rd60;
	st.global.f32 	[%rd61], %f115;
	add.s32 	%r200, %r199, %r422;
	cvt.u64.u32 	%rd62, %r200;
	add.s64 	%rd63, %rd62, %rd5;
	shl.b64 	%rd64, %rd63, 1;
	add.s64 	%rd65, %rd3, %rd64;
	ld.global.nc.u16 	%rs4, [%rd65];
	// begin inline asm
	{  cvt.f32.f16 %f116, %rs4;}

	// end inline asm
	mul.wide.u32 	%rd66, %r200, 4;
	add.s64 	%rd67, %rd2, %rd66;
	st.global.f32 	[%rd67], %f116;
	add.s32 	%r201, %r200, %r422;
	cvt.u64.u32 	%rd68, %r201;
	add.s64 	%rd69, %rd68, %rd5;
	shl.b64 	%rd70, %rd69, 1;
	add.s64 	%rd71, %rd3, %rd70;
	ld.global.nc.u16 	%rs5, [%rd71];
	// begin inline asm
	{  cvt.f32.f16 %f117, %rs5;}

	// end inline asm
	mul.wide.u32 	%rd72, %r201, 4;
	add.s64 	%rd73, %rd2, %rd72;
	st.global.f32 	[%rd73], %f117;
	add.s32 	%r401, %r201, %r422;
	setp.lt.s32 	%p8, %r401, %r183;
	@%p8 bra 	$L__BB0_13;
	bra.uni 	$L__BB0_20;
$L__BB0_14:
	cvt.s64.s32 	%rd6, %r3;
	setp.ge.s32 	%p15, %r1, %r183;
	@%p15 bra 	$L__BB0_20;
	add.s32 	%r215, %r1, %r422;
	max.u32 	%r216, %r183, %r215;
	setp.lt.u32 	%p16, %r215, %r183;
	selp.u32 	%r217, 1, 0, %p16;
	add.s32 	%r218, %r215, %r217;
	sub.s32 	%r219, %r216, %r218;
	div.u32 	%r220, %r219, %r422;
	add.s32 	%r20, %r220, %r217;
	and.b32  	%r221, %r20, 3;
	setp.eq.s32 	%p17, %r221, 3;
	mov.u32 	%r405, %r1;
	@%p17 bra 	$L__BB0_18;
	mov.b32 	%r404, 0;
	mov.u32 	%r405, %r1;
$L__BB0_17:
	.pragma "nounroll";
	cvt.u64.u32 	%rd104, %r405;
	add.s64 	%rd105, %rd104, %rd6;
	shl.b64 	%rd106, %rd105, 1;
	add.s64 	%rd107, %rd3, %rd106;
	ld.global.nc.u16 	%rs6, [%rd107];
	// begin inline asm
	{ cvt.f32.bf16 %f123, %rs6;}

	// end inline asm
	mul.wide.u32 	%rd108, %r405, 4;
	add.s64 	%rd109, %rd2, %rd108;
	st.global.f32 	[%rd109], %f123;
	add.s32 	%r405, %r405, %r422;
	add.s32 	%r404, %r404, 1;
	add.s32 	%r223, %r20, 1;
	and.b32  	%r224, %r223, 3;
	setp.ne.s32 	%p18, %r404, %r224;
	@%p18 bra 	$L__BB0_17;
$L__BB0_18:
	setp.lt.u32 	%p19, %r20, 3;
	@%p19 bra 	$L__BB0_20;
$L__BB0_19:
	cvt.u64.u32 	%rd110, %r405;
	add.s64 	%rd111, %rd110, %rd6;
	shl.b64 	%rd112, %rd111, 1;
	add.s64 	%rd113, %rd3, %rd112;
	ld.global.nc.u16 	%rs7, [%rd113];
	// begin inline asm
	{ cvt.f32.bf16 %f124, %rs7;}

	// end inline asm
	mul.wide.u32 	%rd114, %r405, 4;
	add.s64 	%rd115, %rd2, %rd114;
	st.global.f32 	[%rd115], %f124;
	add.s32 	%r225, %r405, %r422;
	cvt.u64.u32 	%rd116, %r225;
	add.s64 	%rd117, %rd116, %rd6;
	shl.b64 	%rd118, %rd117, 1;
	add.s64 	%rd119, %rd3, %rd118;
	ld.global.nc.u16 	%rs8, [%rd119];
	// begin inline asm
	{ cvt.f32.bf16 %f125, %rs8;}

	// end inline asm
	mul.wide.u32 	%rd120, %r225, 4;
	add.s64 	%rd121, %rd2, %rd120;
	st.global.f32 	[%rd121], %f125;
	add.s32 	%r226, %r225, %r422;
	cvt.u64.u32 	%rd122, %r226;
	add.s64 	%rd123, %rd122, %rd6;
	shl.b64 	%rd124, %rd123, 1;
	add.s64 	%rd125, %rd3, %rd124;
	ld.global.nc.u16 	%rs9, [%rd125];
	// begin inline asm
	{ cvt.f32.bf16 %f126, %rs9;}

	// end inline asm
	mul.wide.u32 	%rd126, %r226, 4;
	add.s64 	%rd127, %rd2, %rd126;
	st.global.f32 	[%rd127], %f126;
	add.s32 	%r227, %r226, %r422;
	cvt.u64.u32 	%rd128, %r227;
	add.s64 	%rd129, %rd128, %rd6;
	shl.b64 	%rd130, %rd129, 1;
	add.s64 	%rd131, %rd3, %rd130;
	ld.global.nc.u16 	%rs10, [%rd131];
	// begin inline asm
	{ cvt.f32.bf16 %f127, %rs10;}

	// end inline asm
	mul.wide.u32 	%rd132, %r227, 4;
	add.s64 	%rd133, %rd2, %rd132;
	st.global.f32 	[%rd133], %f127;
	add.s32 	%r405, %r227, %r422;
	setp.lt.s32 	%p20, %r405, %r183;
	@%p20 bra 	$L__BB0_19;
$L__BB0_20:
	bar.sync 	0;
	setp.lt.s32 	%p21, %r184, 1;
	@%p21 bra 	$L__BB0_33;
	setp.ge.s32 	%p22, %r1, %r183;
	@%p22 bra 	$L__BB0_32;
	cvta.to.global.u64 	%rd7, %rd38;
	cvta.to.global.u64 	%rd8, %rd39;
	mov.u32 	%r407, %r1;
$L__BB0_23:
	cvt.u64.u32 	%rd9, %r407;
	mov.b32 	%r408, 0;
	bra.uni 	$L__BB0_25;
$L__BB0_24:
	add.s32 	%r408, %r408, 1;
	setp.eq.s32 	%p24, %r408, %r184;
	@%p24 bra 	$L__BB0_31;
$L__BB0_25:
	mul.wide.u32 	%rd134, %r408, 8;
	add.s64 	%rd135, %rd7, %rd134;
	ld.global.nc.u64 	%rd136, [%rd135];
	setp.ne.s64 	%p23, %rd136, %rd9;
	@%p23 bra 	$L__BB0_24;
	setp.eq.f32 	%p25, %f107, 0f3F800000;
	shl.b64 	%rd137, %rd9, 2;
	add.s64 	%rd10, %rd2, %rd137;
	ld.global.f32 	%f316, [%rd10];
	@%p25 bra 	$L__BB0_30;
	setp.leu.f32 	%p26, %f316, 0f00000000;
	@%p26 bra 	$L__BB0_29;
	div.rn.f32 	%f316, %f316, %f107;
	bra.uni 	$L__BB0_30;
$L__BB0_29:
	mul.f32 	%f316, %f107, %f316;
$L__BB0_30:
	mul.wide.u32 	%rd138, %r408, 4;
	add.s64 	%rd139, %rd8, %rd138;
	ld.global.nc.u32 	%r229, [%rd139];
	cvt.rn.f32.s32 	%f128, %r229;
	mul.f32 	%f129, %f108, %f128;
	sub.f32 	%f130, %f316, %f129;
	sub.f32 	%f131, %f130, %f109;
	st.global.f32 	[%rd10], %f131;
$L__BB0_31:
	cvt.u32.u64 	%r230, %rd9;
	add.s32 	%r407, %r230, %r422;
	setp.lt.s32 	%p27, %r407, %r183;
	@%p27 bra 	$L__BB0_23;
$L__BB0_32:
	bar.sync 	0;
$L__BB0_33:
	setp.neu.f32 	%p28, %f110, 0f00000000;
	@%p28 bra 	$L__BB0_48;
	setp.ge.s32 	%p152, %r1, %r183;
	mov.b32 	%r421, 0;
	mov.f32 	%f321, 0fF149F2CA;
	@%p152 bra 	$L__BB0_41;
	add.s32 	%r410, %r1, %r422;
	max.s32 	%r372, %r183, %r410;
	setp.lt.s32 	%p153, %r410, %r183;
	selp.u32 	%r373, 1, 0, %p153;
	add.s32 	%r374, %r410, %r373;
	sub.s32 	%r375, %r372, %r374;
	div.u32 	%r376, %r375, %r422;
	add.s32 	%r377, %r376, %r373;
	add.s32 	%r33, %r377, 1;
	and.b32  	%r34, %r33, 3;
	setp.lt.u32 	%p154, %r377, 3;
	mov.f32 	%f321, 0fF149F2CA;
	mov.b32 	%r421, 0;
	mov.u32 	%r416, %r1;
	@%p154 bra 	$L__BB0_38;
	shl.b32 	%r379, %r422, 1;
	add.s32 	%r412, %r1, %r379;
	shl.b32 	%r36, %r422, 2;
	mad.lo.s32 	%r411, %r422, 3, %r1;
	and.b32  	%r380, %r33, -4;
	neg.s32 	%r409, %r380;
	mov.f32 	%f321, 0fF149F2CA;
	mov.b32 	%r421, 0;
	mov.u32 	%r416, %r1;
$L__BB0_37:
	mul.wide.u32 	%rd219, %r416, 4;
	add.s64 	%rd220, %rd2, %rd219;
	ld.global.f32 	%f307, [%rd220];
	setp.gt.f32 	%p155, %f307, %f321;
	selp.f32 	%f308, %f307, %f321, %p155;
	selp.b32 	%r381, %r416, %r421, %p155;
	add.s32 	%r382, %r416, %r422;
	mul.wide.u32 	%rd221, %r410, 4;
	add.s64 	%rd222, %rd2, %rd221;
	ld.global.f32 	%f309, [%rd222];
	setp.gt.f32 	%p156, %f309, %f308;
	selp.f32 	%f310, %f309, %f308, %p156;
	selp.b32 	%r383, %r382, %r381, %p156;
	add.s32 	%r384, %r382, %r422;
	mul.wide.u32 	%rd223, %r412, 4;
	add.s64 	%rd224, %rd2, %rd223;
	ld.global.f32 	%f311, [%rd224];
	setp.gt.f32 	%p157, %f311, %f310;
	selp.f32 	%f312, %f311, %f310, %p157;
	selp.b32 	%r385, %r384, %r383, %p157;
	add.s32 	%r386, %r384, %r422;
	mul.wide.u32 	%rd225, %r411, 4;
	add.s64 	%rd226, %rd2, %rd225;
	ld.global.f32 	%f313, [%rd226];
	setp.gt.f32 	%p158, %f313, %f312;
	selp.f32 	%f321, %f313, %f312, %p158;
	selp.b32 	%r421, %r386, %r385, %p158;
	add.s32 	%r416, %r386, %r422;
	add.s32 	%r412, %r412, %r36;
	add.s32 	%r411, %r411, %r36;
	add.s32 	%r410, %r410, %r36;
	add.s32 	%r409, %r409, 4;
	setp.ne.s32 	%p159, %r409, 0;
	@%p159 bra 	$L__BB0_37;
$L__BB0_38:
	setp.eq.s32 	%p160, %r34, 0;
	@%p160 bra 	$L__BB0_41;
	mul.wide.u32 	%rd227, %r416, 4;
	add.s64 	%rd230, %rd2, %rd227;
	mul.wide.u32 	%rd12, %r422, 4;
	neg.s32 	%r418, %r34;
$L__BB0_40:
	.pragma "nounroll";
	ld.global.f32 	%f314, [%rd230];
	setp.gt.f32 	%p161, %f314, %f321;
	selp.f32 	%f321, %f314, %f321, %p161;
	selp.b32 	%r421, %r416, %r421, %p161;
	add.s32 	%r416, %r416, %r422;
	add.s64 	%rd230, %rd230, %rd12;
	add.s32 	%r418, %r418, 1;
	setp.ne.s32 	%p162, %r418, 0;
	@%p162 bra 	$L__BB0_40;
$L__BB0_41:
	shl.b32 	%r387, %r1, 2;
	mov.u32 	%r388, scratch;
	add.s32 	%r62, %r388, %r387;
	st.shared.f32 	[%r62], %f321;
	shl.b32 	%r63, %r422, 2;
	add.s32 	%r64, %r62, %r63;
	st.shared.u32 	[%r64], %r421;
	bar.sync 	0;
	setp.lt.u32 	%p163, %r422, 2;
	@%p163 bra 	$L__BB0_46;
$L__BB0_42:
	mov.u32 	%r65, %r422;
	shr.u32 	%r422, %r65, 1;
	setp.ge.u32 	%p164, %r1, %r422;
	@%p164 bra 	$L__BB0_45;
	shl.b32 	%r389, %r422, 2;
	add.s32 	%r67, %r62, %r389;
	ld.shared.f32 	%f12, [%r67];
	ld.shared.f32 	%f315, [%r62];
	setp.leu.f32 	%p165, %f12, %f315;
	@%p165 bra 	$L__BB0_45;
	st.shared.f32 	[%r62], %f12;
	add.s32 	%r390, %r67, %r63;
	ld.shared.u32 	%r391, [%r390];
	st.shared.u32 	[%r64], %r391;
$L__BB0_45:
	bar.sync 	0;
	setp.gt.u32 	%p166, %r65, 3;
	@%p166 bra 	$L__BB0_42;
$L__BB0_46:
	setp.ne.s32 	%p167, %r1, 0;
	@%p167 bra 	$L__BB0_178;
	add.s32 	%r394, %r388, %r63;
	ld.shared.s32 	%rd228, [%r394];
	st.global.u64 	[%rd1], %rd228;
	bra.uni 	$L__BB0_178;
$L__BB0_48:
	rcp.rn.f32 	%f13, %f110;
	setp.ge.s32 	%p29, %r1, %r183;
	mov.f32 	%f326, 0fF149F2CA;
	@%p29 bra 	$L__BB0_54;
	add.s32 	%r231, %r1, %r422;
	max.s32 	%r232, %r183, %r231;
	setp.lt.s32 	%p30, %r231, %r183;
	selp.u32 	%r233, 1, 0, %p30;
	add.s32 	%r234, %r231, %r233;
	sub.s32 	%r235, %r232, %r234;
	div.u32 	%r236, %r235, %r422;
	add.s32 	%r68, %r236, %r233;
	and.b32  	%r237, %r68, 3;
	setp.eq.s32 	%p31, %r237, 3;
	mov.f32 	%f326, 0fF149F2CA;
	mov.u32 	%r425, %r1;
	@%p31 bra 	$L__BB0_52;
	add.s32 	%r239, %r68, 1;
	and.b32  	%r69, %r239, 3;
	mov.b32 	%r424, 0;
	mov.f32 	%f326, 0fF149F2CA;
	mov.u32 	%r425, %r1;
$L__BB0_51:
	.pragma "nounroll";
	mul.wide.u32 	%rd140, %r425, 4;
	add.s64 	%rd141, %rd2, %rd140;
	ld.global.f32 	%f136, [%rd141];
	mul.f32 	%f137, %f13, %f136;
	st.global.f32 	[%rd141], %f137;
	setp.gt.f32 	%p32, %f137, %f326;
	selp.f32 	%f326, %f137, %f326, %p32;
	add.s32 	%r425, %r425, %r422;
	add.s32 	%r424, %r424, 1;
	setp.ne.s32 	%p33, %r424, %r69;
	@%p33 bra 	$L__BB0_51;
$L__BB0_52:
	setp.lt.u32 	%p34, %r68, 3;
	@%p34 bra 	$L__BB0_54;
$L__BB0_53:
	mul.wide.u32 	%rd142, %r425, 4;
	add.s64 	%rd143, %rd2, %rd142;
	ld.global.f32 	%f138, [%rd143];
	mul.f32 	%f139, %f13, %f138;
	st.global.f32 	[%rd143], %f139;
	setp.gt.f32 	%p35, %f139, %f326;
	selp.f32 	%f140, %f139, %f326, %p35;
	add.s32 	%r240, %r425, %r422;
	mul.wide.u32 	%rd144, %r240, 4;
	add.s64 	%rd145, %rd2, %rd144;
	ld.global.f32 	%f141, [%rd145];
	mul.f32 	%f142, %f13, %f141;
	st.global.f32 	[%rd145], %f142;
	setp.gt.f32 	%p36, %f142, %f140;
	selp.f32 	%f143, %f142, %f140, %p36;
	add.s32 	%r241, %r240, %r422;
	mul.wide.u32 	%rd146, %r241, 4;
	add.s64 	%rd147, %rd2, %rd146;
	ld.global.f32 	%f144, [%rd147];
	mul.f32 	%f145, %f13, %f144;
	st.global.f32 	[%rd147], %f145;
	setp.gt.f32 	%p37, %f145, %f143;
	selp.f32 	%f146, %f145, %f143, %p37;
	add.s32 	%r242, %r241, %r422;
	mul.wide.u32 	%rd148, %r242, 4;
	add.s64 	%rd149, %rd2, %rd148;
	ld.global.f32 	%f147, [%rd149];
	mul.f32 	%f148, %f13, %f147;
	st.global.f32 	[%rd149], %f148;
	setp.gt.f32 	%p38, %f148, %f146;
	selp.f32 	%f326, %f148, %f146, %p38;
	add.s32 	%r425, %r242, %r422;
	setp.lt.s32 	%p39, %r425, %r183;
	@%p39 bra 	$L__BB0_53;
$L__BB0_54:
	shl.b32 	%r243, %r1, 2;
	mov.u32 	%r244, scratch;
	add.s32 	%r77, %r244, %r243;
	st.shared.f32 	[%r77], %f326;
	bar.sync 	0;
	setp.lt.u32 	%p40, %r422, 2;
	@%p40 bra 	$L__BB0_60;
	mov.u32 	%r427, %r422;
$L__BB0_56:
	mov.u32 	%r78, %r427;
	shr.u32 	%r427, %r78, 1;
	setp.ge.u32 	%p41, %r1, %r427;
	@%p41 bra 	$L__BB0_59;
	shl.b32 	%r245, %r427, 2;
	add.s32 	%r246, %r77, %r245;
	ld.shared.f32 	%f21, [%r246];
	ld.shared.f32 	%f149, [%r77];
	setp.leu.f32 	%p42, %f21, %f149;
	@%p42 bra 	$L__BB0_59;
	st.shared.f32 	[%r77], %f21;
$L__BB0_59:
	bar.sync 	0;
	setp.gt.u32 	%p43, %r78, 3;
	@%p43 bra 	$L__BB0_56;
$L__BB0_60:
	setp.ge.s32 	%p44, %r1, %r183;
	mov.f32 	%f331, 0f00000000;
	ld.shared.f32 	%f22, [scratch];
	@%p44 bra 	$L__BB0_66;
	add.s32 	%r247, %r1, %r422;
	max.s32 	%r248, %r183, %r247;
	setp.lt.s32 	%p45, %r247, %r183;
	selp.u32 	%r249, 1, 0, %p45;
	add.s32 	%r250, %r247, %r249;
	sub.s32 	%r251, %r248, %r250;
	div.u32 	%r252, %r251, %r422;
	add.s32 	%r80, %r252, %r249;
	and.b32  	%r253, %r80, 3;
	setp.eq.s32 	%p46, %r253, 3;
	mov.f32 	%f331, 0f00000000;
	mov.u32 	%r430, %r1;
	@%p46 bra 	$L__BB0_64;
	add.s32 	%r255, %r80, 1;
	and.b32  	%r81, %r255, 3;
	mov.b32 	%r429, 0;
	mov.f32 	%f331, 0f00000000;
	mov.u32 	%r430, %r1;
$L__BB0_63:
	.pragma "nounroll";
	mul.wide.u32 	%rd150, %r430, 4;
	add.s64 	%rd151, %rd2, %rd150;
	ld.global.f32 	%f154, [%rd151];
	sub.f32 	%f155, %f154, %f22;
	fma.rn.f32 	%f156, %f155, 0f3BBB989D, 0f3F000000;
	cvt.sat.f32.f32 	%f157, %f156;
	mov.f32 	%f158, 0f4B400001;
	mov.f32 	%f159, 0f437C0000;
	fma.rm.f32 	%f160, %f157, %f159, %f158;
	add.f32 	%f161, %f160, 0fCB40007F;
	neg.f32 	%f162, %f161;
	fma.rn.f32 	%f163, %f155, 0f3FB8AA3B, %f162;
	fma.rn.f32 	%f164, %f155, 0f32A57060, %f163;
	mov.b32 	%r256, %f160;
	shl.b32 	%r257, %r256, 23;
	mov.b32 	%f165, %r257;
	ex2.approx.ftz.f32 	%f166, %f164;
	mul.f32 	%f167, %f166, %f165;
	st.global.f32 	[%rd151], %f167;
	add.f32 	%f331, %f331, %f167;
	add.s32 	%r430, %r430, %r422;
	add.s32 	%r429, %r429, 1;
	setp.ne.s32 	%p47, %r429, %r81;
	@%p47 bra 	$L__BB0_63;
$L__BB0_64:
	setp.lt.u32 	%p48, %r80, 3;
	@%p48 bra 	$L__BB0_66;
$L__BB0_65:
	mul.wide.u32 	%rd152, %r430, 4;
	add.s64 	%rd153, %rd2, %rd152;
	ld.global.f32 	%f168, [%rd153];
	sub.f32 	%f169, %f168, %f22;
	fma.rn.f32 	%f170, %f169, 0f3BBB989D, 0f3F000000;
	cvt.sat.f32.f32 	%f171, %f170;
	mov.f32 	%f172, 0f4B400001;
	mov.f32 	%f173, 0f437C0000;
	fma.rm.f32 	%f174, %f171, %f173, %f172;
	add.f32 	%f175, %f174, 0fCB40007F;
	neg.f32 	%f176, %f175;
	fma.rn.f32 	%f177, %f169, 0f3FB8AA3B, %f176;
	fma.rn.f32 	%f178, %f169, 0f32A57060, %f177;
	mov.b32 	%r258, %f174;
	shl.b32 	%r259, %r258, 23;
	mov.b32 	%f179, %r259;
	ex2.approx.ftz.f32 	%f180, %f178;
	mul.f32 	%f181, %f180, %f179;
	st.global.f32 	[%rd153], %f181;
	add.f32 	%f182, %f331, %f181;
	add.s32 	%r260, %r430, %r422;
	mul.wide.u32 	%rd154, %r260, 4;
	add.s64 	%rd155, %rd2, %rd154;
	ld.global.f32 	%f183, [%rd155];
	sub.f32 	%f184, %f183, %f22;
	fma.rn.f32 	%f185, %f184, 0f3BBB989D, 0f3F000000;
	cvt.sat.f32.f32 	%f186, %f185;
	fma.rm.f32 	%f187, %f186, %f173, %f172;
	add.f32 	%f188, %f187, 0fCB40007F;
	neg.f32 	%f189, %f188;
	fma.rn.f32 	%f190, %f184, 0f3FB8AA3B, %f189;
	fma.rn.f32 	%f191, %f184, 0f32A57060, %f190;
	mov.b32 	%r261, %f187;
	shl.b32 	%r262, %r261, 23;
	mov.b32 	%f192, %r262;
	ex2.approx.ftz.f32 	%f193, %f191;
	mul.f32 	%f194, %f193, %f192;
	st.global.f32 	[%rd155], %f194;
	add.f32 	%f195, %f182, %f194;
	add.s32 	%r263, %r260, %r422;
	mul.wide.u32 	%rd156, %r263, 4;
	add.s64 	%rd157, %rd2, %rd156;
	ld.global.f32 	%f196, [%rd157];
	sub.f32 	%f197, %f196, %f22;
	fma.rn.f32 	%f198, %f197, 0f3BBB989D, 0f3F000000;
	cvt.sat.f32.f32 	%f199, %f198;
	fma.rm.f32 	%f200, %f199, %f173, %f172;
	add.f32 	%f201, %f200, 0fCB40007F;
	neg.f32 	%f202, %f201;
	fma.rn.f32 	%f203, %f197, 0f3FB8AA3B, %f202;
	fma.rn.f32 	%f204, %f197, 0f32A57060, %f203;
	mov.b32 	%r264, %f200;
	shl.b32 	%r265, %r264, 23;
	mov.b32 	%f205, %r265;
	ex2.approx.ftz.f32 	%f206, %f204;
	mul.f32 	%f207, %f206, %f205;
	st.global.f32 	[%rd157], %f207;
	add.f32 	%f208, %f195, %f207;
	add.s32 	%r266, %r263, %r422;
	mul.wide.u32 	%rd158, %r266, 4;
	add.s64 	%rd159, %rd2, %rd158;
	ld.global.f32 	%f209, [%rd159];
	sub.f32 	%f210, %f209, %f22;
	fma.rn.f32 	%f211, %f210, 0f3BBB989D, 0f3F000000;
	cvt.sat.f32.f32 	%f212, %f211;
	fma.rm.f32 	%f213, %f212, %f173, %f172;
	add.f32 	%f214, %f213, 0fCB40007F;
	neg.f32 	%f215, %f214;
	fma.rn.f32 	%f216, %f210, 0f3FB8AA3B, %f215;
	fma.rn.f32 	%f217, %f210, 0f32A57060, %f216;
	mov.b32 	%r267, %f213;
	shl.b32 	%r268, %r267, 23;
	mov.b32 	%f218, %r268;
	ex2.approx.ftz.f32 	%f219, %f217;
	mul.f32 	%f220, %f219, %f218;
	st.global.f32 	[%rd159], %f220;
	add.f32 	%f331, %f208, %f220;
	add.s32 	%r430, %r266, %r422;
	setp.lt.s32 	%p49, %r430, %r183;
	@%p49 bra 	$L__BB0_65;
$L__BB0_66:
	setp.lt.u32 	%p50, %r422, 2;
	st.shared.f32 	[%r77], %f331;
	bar.sync 	0;
	@%p50 bra 	$L__BB0_71;
	mov.u32 	%r432, %r422;
$L__BB0_68:
	shr.u32 	%r90, %r432, 1;
	setp.ge.u32 	%p51, %r1, %r90;
	@%p51 bra 	$L__BB0_70;
	shl.b32 	%r269, %r90, 2;
	add.s32 	%r270, %r77, %r269;
	ld.shared.f32 	%f221, [%r270];
	ld.shared.f32 	%f222, [%r77];
	add.f32 	%f223, %f221, %f222;
	st.shared.f32 	[%r77], %f223;
$L__BB0_70:
	bar.sync 	0;
	setp.gt.u32 	%p52, %r432, 3;
	mov.u32 	%r432, %r90;
	@%p52 bra 	$L__BB0_68;
$L__BB0_71:
	setp.ge.s32 	%p53, %r1, %r183;
	ld.shared.f32 	%f30, [scratch];
	@%p53 bra 	$L__BB0_77;
	add.s32 	%r271, %r1, %r422;
	max.s32 	%r272, %r183, %r271;
	setp.lt.s32 	%p54, %r271, %r183;
	selp.u32 	%r273, 1, 0, %p54;
	add.s32 	%r274, %r271, %r273;
	sub.s32 	%r275, %r272, %r274;
	div.u32 	%r276, %r275, %r422;
	add.s32 	%r91, %r276, %r273;
	and.b32  	%r277, %r91, 3;
	setp.eq.s32 	%p55, %r277, 3;
	mov.u32 	%r435, %r1;
	@%p55 bra 	$L__BB0_75;
	add.s32 	%r279, %r91, 1;
	and.b32  	%r92, %r279, 3;
	mov.b32 	%r434, 0;
	mov.u32 	%r435, %r1;
$L__BB0_74:
	.pragma "nounroll";
	mul.wide.u32 	%rd160, %r435, 4;
	add.s64 	%rd161, %rd2, %rd160;
	ld.global.f32 	%f224, [%rd161];
	div.rn.f32 	%f225, %f224, %f30;
	st.global.f32 	[%rd161], %f225;
	add.s32 	%r435, %r435, %r422;
	add.s32 	%r434, %r434, 1;
	setp.ne.s32 	%p56, %r434, %r92;
	@%p56 bra 	$L__BB0_74;
$L__BB0_75:
	setp.lt.u32 	%p57, %r91, 3;
	@%p57 bra 	$L__BB0_77;
$L__BB0_76:
	mul.wide.u32 	%rd162, %r435, 4;
	add.s64 	%rd163, %rd2, %rd162;
	ld.global.f32 	%f226, [%rd163];
	div.rn.f32 	%f227, %f226, %f30;
	st.global.f32 	[%rd163], %f227;
	add.s32 	%r280, %r435, %r422;
	mul.wide.u32 	%rd164, %r280, 4;
	add.s64 	%rd165, %rd2, %rd164;
	ld.global.f32 	%f228, [%rd165];
	div.rn.f32 	%f229, %f228, %f30;
	st.global.f32 	[%rd165], %f229;
	add.s32 	%r281, %r280, %r422;
	mul.wide.u32 	%rd166, %r281, 4;
	add.s64 	%rd167, %rd2, %rd166;
	ld.global.f32 	%f230, [%rd167];
	div.rn.f32 	%f231, %f230, %f30;
	st.global.f32 	[%rd167], %f231;
	add.s32 	%r282, %r281, %r422;
	mul.wide.u32 	%rd168, %r282, 4;
	add.s64 	%rd169, %rd2, %rd168;
	ld.global.f32 	%f232, [%rd169];
	div.rn.f32 	%f233, %f232, %f30;
	st.global.f32 	[%rd169], %f233;
	add.s32 	%r435, %r282, %r422;
	setp.lt.s32 	%p58, %r435, %r183;
	@%p58 bra 	$L__BB0_76;
$L__BB0_77:
	setp.ge.s32 	%p59, %r1, %r183;
	bar.sync 	0;
	mov.f32 	%f336, 0f00000000;
	@%p59 bra 	$L__BB0_83;
	add.s32 	%r283, %r1, %r422;
	max.s32 	%r284, %r183, %r283;
	setp.lt.s32 	%p60, %r283, %r183;
	selp.u32 	%r285, 1, 0, %p60;
	add.s32 	%r286, %r283, %r285;
	sub.s32 	%r287, %r284, %r286;
	div.u32 	%r288, %r287, %r422;
	add.s32 	%r100, %r288, %r285;
	and.b32  	%r289, %r100, 3;
	setp.eq.s32 	%p61, %r289, 3;
	mov.f32 	%f336, 0f00000000;
	mov.u32 	%r439, %r1;
	@%p61 bra 	$L__BB0_81;
	add.s32 	%r291, %r100, 1;
	and.b32  	%r101, %r291, 3;
	mov.b32 	%r438, 0;
	mov.f32 	%f336, 0f00000000;
	mov.u32 	%r439, %r1;
$L__BB0_80:
	.pragma "nounroll";
	mul.wide.u32 	%rd170, %r439, 4;
	add.s64 	%rd171, %rd2, %rd170;
	ld.global.f32 	%f238, [%rd171];
	setp.gt.f32 	%p62, %f238, %f336;
	selp.f32 	%f336, %f238, %f336, %p62;
	add.s32 	%r439, %r439, %r422;
	add.s32 	%r438, %r438, 1;
	setp.ne.s32 	%p63, %r438, %r101;
	@%p63 bra 	$L__BB0_80;
$L__BB0_81:
	setp.lt.u32 	%p64, %r100, 3;
	@%p64 bra 	$L__BB0_83;
$L__BB0_82:
	mul.wide.u32 	%rd172, %r439, 4;
	add.s64 	%rd173, %rd2, %rd172;
	ld.global.f32 	%f239, [%rd173];
	setp.gt.f32 	%p65, %f239, %f336;
	selp.f32 	%f240, %f239, %f336, %p65;
	add.s32 	%r292, %r439, %r422;
	mul.wide.u32 	%rd174, %r292, 4;
	add.s64 	%rd175, %rd2, %rd174;
	ld.global.f32 	%f241, [%rd175];
	setp.gt.f32 	%p66, %f241, %f240;
	selp.f32 	%f242, %f241, %f240, %p66;
	add.s32 	%r293, %r292, %r422;
	mul.wide.u32 	%rd176, %r293, 4;
	add.s64 	%rd177, %rd2, %rd176;
	ld.global.f32 	%f243, [%rd177];
	setp.gt.f32 	%p67, %f243, %f242;
	selp.f32 	%f244, %f243, %f242, %p67;
	add.s32 	%r294, %r293, %r422;
	mul.wide.u32 	%rd178, %r294, 4;
	add.s64 	%rd179, %rd2, %rd178;
	ld.global.f32 	%f245, [%rd179];
	setp.gt.f32 	%p68, %f245, %f244;
	selp.f32 	%f336, %f245, %f244, %p68;
	add.s32 	%r439, %r294, %r422;
	setp.lt.s32 	%p69, %r439, %r183;
	@%p69 bra 	$L__BB0_82;
$L__BB0_83:
	setp.lt.u32 	%p70, %r422, 2;
	st.shared.f32 	[%r77], %f336;
	bar.sync 	0;
	@%p70 bra 	$L__BB0_89;
	mov.u32 	%r441, %r422;
$L__BB0_85:
	mov.u32 	%r109, %r441;
	shr.u32 	%r441, %r109, 1;
	setp.ge.u32 	%p71, %r1, %r441;
	@%p71 bra 	$L__BB0_88;
	shl.b32 	%r295, %r441, 2;
	add.s32 	%r296, %r77, %r295;
	ld.shared.f32 	%f38, [%r296];
	ld.shared.f32 	%f246, [%r77];
	setp.leu.f32 	%p72, %f38, %f246;
	@%p72 bra 	$L__BB0_88;
	st.shared.f32 	[%r77], %f38;
$L__BB0_88:
	bar.sync 	0;
	setp.gt.u32 	%p73, %r109, 3;
	@%p73 bra 	$L__BB0_85;
$L__BB0_89:
	ld.shared.f32 	%f354, [scratch];
	setp.lt.s32 	%p74, %r185, 1;
	setp.ge.s32 	%p75, %r185, %r183;
	mov.f32 	%f339, 0f00000000;
	or.pred  	%p76, %p74, %p75;
	@%p76 bra 	$L__BB0_105;
	add.s32 	%r111, %r1, %r422;
	max.s32 	%r298, %r183, %r111;
	setp.lt.s32 	%p77, %r111, %r183;
	selp.u32 	%r299, 1, 0, %p77;
	add.s32 	%r300, %r111, %r299;
	sub.s32 	%r301, %r298, %r300;
	div.u32 	%r302, %r301, %r422;
	add.s32 	%r112, %r302, %r299;
	add.s32 	%r303, %r112, 1;
	and.b32  	%r113, %r303, 3;
	mov.f32 	%f339, 0f00000000;
	mov.b32 	%r442, 0;
	mov.f32 	%f337, %f354;
$L__BB0_91:
	setp.ge.s32 	%p78, %r1, %r183;
	add.f32 	%f249, %f339, %f337;
	mul.f32 	%f42, %f249, 0f3F000000;
	mov.b32 	%r452, 0;
	@%p78 bra 	$L__BB0_99;
	setp.lt.u32 	%p79, %r112, 3;
	mov.b32 	%r452, 0;
	mov.u32 	%r450, %r1;
	@%p79 bra 	$L__BB0_95;
	and.b32  	%r309, %r303, -4;
	neg.s32 	%r443, %r309;
	shl.b32 	%r310, %r422, 1;
	add.s32 	%r446, %r1, %r310;
	mad.lo.s32 	%r445, %r422, 3, %r1;
	mov.b32 	%r452, 0;
	mov.u32 	%r444, %r111;
	mov.u32 	%r450, %r1;
$L__BB0_94:
	mul.wide.u32 	%rd180, %r450, 4;
	add.s64 	%rd181, %rd2, %rd180;
	ld.global.f32 	%f250, [%rd181];
	setp.ge.f32 	%p80, %f250, %f42;
	selp.u32 	%r311, 1, 0, %p80;
	add.s32 	%r312, %r452, %r311;
	add.s32 	%r313, %r450, %r422;
	mul.wide.u32 	%rd182, %r444, 4;
	add.s64 	%rd183, %rd2, %rd182;
	ld.global.f32 	%f251, [%rd183];
	setp.ge.f32 	%p81, %f251, %f42;
	selp.u32 	%r314, 1, 0, %p81;
	add.s32 	%r315, %r312, %r314;
	add.s32 	%r316, %r313, %r422;
	mul.wide.u32 	%rd184, %r446, 4;
	add.s64 	%rd185, %rd2, %rd184;
	ld.global.f32 	%f252, [%rd185];
	setp.ge.f32 	%p82, %f252, %f42;
	selp.u32 	%r317, 1, 0, %p82;
	add.s32 	%r318, %r315, %r317;
	add.s32 	%r319, %r316, %r422;
	mul.wide.u32 	%rd186, %r445, 4;
	add.s64 	%rd187, %rd2, %rd186;
	ld.global.f32 	%f253, [%rd187];
	setp.ge.f32 	%p83, %f253, %f42;
	selp.u32 	%r320, 1, 0, %p83;
	add.s32 	%r452, %r318, %r320;
	add.s32 	%r450, %r319, %r422;
	shl.b32 	%r321, %r422, 2;
	add.s32 	%r446, %r446, %r321;
	add.s32 	%r445, %r445, %r321;
	add.s32 	%r444, %r444, %r321;
	add.s32 	%r443, %r443, 4;
	setp.ne.s32 	%p84, %r443, 0;
	@%p84 bra 	$L__BB0_94;
$L__BB0_95:
	setp.eq.s32 	%p85, %r113, 0;
	@%p85 bra 	$L__BB0_99;
	setp.eq.s32 	%p86, %r113, 1;
	mul.wide.u32 	%rd188, %r450, 4;
	add.s64 	%rd189, %rd2, %rd188;
	ld.global.f32 	%f254, [%rd189];
	setp.ge.f32 	%p87, %f254, %f42;
	selp.u32 	%r322, 1, 0, %p87;
	add.s32 	%r452, %r452, %r322;
	@%p86 bra 	$L__BB0_99;
	add.s32 	%r134, %r450, %r422;
	setp.eq.s32 	%p88, %r113, 2;
	mul.wide.u32 	%rd190, %r134, 4;
	add.s64 	%rd191, %rd2, %rd190;
	ld.global.f32 	%f255, [%rd191];
	setp.ge.f32 	%p89, %f255, %f42;
	selp.u32 	%r323, 1, 0, %p89;
	add.s32 	%r452, %r452, %r323;
	@%p88 bra 	$L__BB0_99;
	add.s32 	%r324, %r134, %r422;
	mul.wide.u32 	%rd192, %r324, 4;
	add.s64 	%rd193, %rd2, %rd192;
	ld.global.f32 	%f256, [%rd193];
	setp.ge.f32 	%p90, %f256, %f42;
	selp.u32 	%r325, 1, 0, %p90;
	add.s32 	%r452, %r452, %r325;
$L__BB0_99:
	setp.lt.u32 	%p91, %r422, 2;
	st.shared.u32 	[%r77], %r452;
	bar.sync 	0;
	@%p91 bra 	$L__BB0_104;
	mov.u32 	%r453, %r422;
$L__BB0_101:
	shr.u32 	%r139, %r453, 1;
	setp.ge.u32 	%p92, %r1, %r139;
	@%p92 bra 	$L__BB0_103;
	shl.b32 	%r326, %r139, 2;
	add.s32 	%r327, %r77, %r326;
	ld.shared.u32 	%r328, [%r327];
	ld.shared.u32 	%r329, [%r77];
	add.s32 	%r330, %r329, %r328;
	st.shared.u32 	[%r77], %r330;
$L__BB0_103:
	bar.sync 	0;
	setp.gt.u32 	%p93, %r453, 3;
	mov.u32 	%r453, %r139;
	@%p93 bra 	$L__BB0_101;
$L__BB0_104:
	ld.shared.u32 	%r331, [scratch];
	setp.gt.s32 	%p94, %r331, %r185;
	selp.f32 	%f339, %f42, %f339, %p94;
	selp.f32 	%f337, %f337, %f42, %p94;
	bar.sync 	0;
	add.s32 	%r442, %r442, 1;
	setp.ne.s32 	%p95, %r442, 32;
	@%p95 bra 	$L__BB0_91;
$L__BB0_105:
	setp.ge.s32 	%p96, %r1, %r183;
	setp.gt.f32 	%p97, %f112, 0f00000000;
	mul.f32 	%f258, %f112, %f354;
	selp.f32 	%f259, %f258, 0f00000000, %p97;
	setp.gt.f32 	%p98, %f339, %f259;
	selp.f32 	%f46, %f339, %f259, %p98;
	mov.f32 	%f344, 0f00000000;
	@%p96 bra 	$L__BB0_126;
	add.s32 	%r332, %r1, %r422;
	max.s32 	%r333, %r183, %r332;
	setp.lt.s32 	%p99, %r332, %r183;
	selp.u32 	%r334, 1, 0, %p99;
	add.s32 	%r335, %r332, %r334;
	sub.s32 	%r336, %r333, %r335;
	div.u32 	%r337, %r336, %r422;
	add.s32 	%r141, %r337, %r334;
	and.b32  	%r338, %r141, 3;
	setp.eq.s32 	%p100, %r338, 3;
	mov.f32 	%f344, 0f00000000;
	mov.u32 	%r456, %r1;
	@%p100 bra 	$L__BB0_112;
	mul.wide.u32 	%rd194, %r1, 4;
	add.s64 	%rd231, %rd2, %rd194;
	mul.wide.u32 	%rd16, %r422, 4;
	add.s32 	%r339, %r141, 1;
	and.b32  	%r340, %r339, 3;
	neg.s32 	%r454, %r340;
	mov.f32 	%f344, 0f00000000;
	mov.u32 	%r456, %r1;
$L__BB0_108:
	.pragma "nounroll";
	ld.global.f32 	%f48, [%rd231];
	setp.lt.f32 	%p101, %f48, %f46;
	@%p101 bra 	$L__BB0_110;
	add.f32 	%f344, %f344, %f48;
	bra.uni 	$L__BB0_111;
$L__BB0_110:
	mov.b32 	%r341, 0;
	st.global.u32 	[%rd231], %r341;
$L__BB0_111:
	add.s32 	%r456, %r456, %r422;
	add.s64 	%rd231, %rd231, %rd16;
	add.s32 	%r454, %r454, 1;
	setp.ne.s32 	%p102, %r454, 0;
	@%p102 bra 	$L__BB0_108;
$L__BB0_112:
	setp.lt.u32 	%p103, %r141, 3;
	@%p103 bra 	$L__BB0_126;
$L__BB0_113:
	mul.wide.u32 	%rd195, %r456, 4;
	add.s64 	%rd19, %rd2, %rd195;
	ld.global.f32 	%f54, [%rd19];
	setp.geu.f32 	%p104, %f54, %f46;
	@%p104 bra 	$L__BB0_115;
	mov.b32 	%r342, 0;
	st.global.u32 	[%rd19], %r342;
	bra.uni 	$L__BB0_116;
$L__BB0_115:
	add.f32 	%f344, %f344, %f54;
$L__BB0_116:
	add.s32 	%r149, %r456, %r422;
	mul.wide.u32 	%rd196, %r149, 4;
	add.s64 	%rd20, %rd2, %rd196;
	ld.global.f32 	%f57, [%rd20];
	setp.lt.f32 	%p105, %f57, %f46;
	@%p105 bra 	$L__BB0_118;
	add.f32 	%f344, %f344, %f57;
	bra.uni 	$L__BB0_119;
$L__BB0_118:
	mov.b32 	%r343, 0;
	st.global.u32 	[%rd20], %r343;
$L__BB0_119:
	add.s32 	%r150, %r149, %r422;
	mul.wide.u32 	%rd197, %r150, 4;
	add.s64 	%rd21, %rd2, %rd197;
	ld.global.f32 	%f60, [%rd21];
	setp.lt.f32 	%p106, %f60, %f46;
	@%p106 bra 	$L__BB0_121;
	add.f32 	%f344, %f344, %f60;
	bra.uni 	$L__BB0_122;
$L__BB0_121:
	mov.b32 	%r344, 0;
	st.global.u32 	[%rd21], %r344;
$L__BB0_122:
	add.s32 	%r151, %r150, %r422;
	mul.wide.u32 	%rd198, %r151, 4;
	add.s64 	%rd22, %rd2, %rd198;
	ld.global.f32 	%f63, [%rd22];
	setp.lt.f32 	%p107, %f63, %f46;
	@%p107 bra 	$L__BB0_124;
	add.f32 	%f344, %f344, %f63;
	bra.uni 	$L__BB0_125;
$L__BB0_124:
	mov.b32 	%r345, 0;
	st.global.u32 	[%rd22], %r345;
$L__BB0_125:
	add.s32 	%r456, %r151, %r422;
	setp.lt.s32 	%p108, %r456, %r183;
	@%p108 bra 	$L__BB0_113;
$L__BB0_126:
	setp.lt.u32 	%p109, %r422, 2;
	st.shared.f32 	[%r77], %f344;
	bar.sync 	0;
	@%p109 bra 	$L__BB0_131;
	mov.u32 	%r458, %r422;
$L__BB0_128:
	shr.u32 	%r154, %r458, 1;
	setp.ge.u32 	%p110, %r1, %r154;
	@%p110 bra 	$L__BB0_130;
	shl.b32 	%r346, %r154, 2;
	add.s32 	%r347, %r77, %r346;
	ld.shared.f32 	%f263, [%r347];
	ld.shared.f32 	%f264, [%r77];
	add.f32 	%f265, %f263, %f264;
	st.shared.f32 	[%r77], %f265;
$L__BB0_130:
	bar.sync 	0;
	setp.gt.u32 	%p111, %r458, 3;
	mov.u32 	%r458, %r154;
	@%p111 bra 	$L__BB0_128;
$L__BB0_131:
	ld.shared.f32 	%f366, [scratch];
	setp.geu.f32 	%p112, %f111, 0f3F800000;
	setp.leu.f32 	%p113, %f366, 0f00000000;
	or.pred  	%p114, %p112, %p113;
	@%p114 bra 	$L__BB0_172;
	mul.f32 	%f68, %f111, %f366;
	add.s32 	%r155, %r1, %r422;
	max.s32 	%r349, %r183, %r155;
	setp.lt.s32 	%p115, %r155, %r183;
	selp.u32 	%r350, 1, 0, %p115;
	add.s32 	%r351, %r155, %r350;
	sub.s32 	%r352, %r349, %r351;
	div.u32 	%r353, %r352, %r422;
	add.s32 	%r156, %r353, %r350;
	add.s32 	%r354, %r156, 1;
	and.b32  	%r157, %r354, 3;
	mul.wide.u32 	%rd199, %r1, 4;
	add.s64 	%rd232, %rd2, %rd199;
	mul.wide.s32 	%rd200, %r422, 4;
	add.s64 	%rd24, %rd232, %rd200;
	add.s32 	%r158, %r155, %r422;
	add.s64 	%rd25, %rd24, %rd200;
	add.s32 	%r159, %r158, %r422;
	mov.f32 	%f355, 0f00000000;
	mov.b32 	%r462, 0;
$L__BB0_133:
	setp.ge.s32 	%p116, %r1, %r183;
	add.f32 	%f269, %f355, %f354;
	mul.f32 	%f77, %f269, 0f3F000000;
	mov.f32 	%f359, 0f00000000;
	@%p116 bra 	$L__BB0_140;
	setp.eq.s32 	%p117, %r157, 0;
	mov.f32 	%f359, 0f00000000;
	mov.u32 	%r463, %r1;
	@%p117 bra 	$L__BB0_138;
	setp.eq.s32 	%p118, %r157, 1;
	ld.global.f32 	%f272, [%rd232];
	setp.ltu.f32 	%p119, %f272, %f77;
	add.f32 	%f273, %f272, 0f00000000;
	selp.f32 	%f359, 0f00000000, %f273, %p119;
	mov.u32 	%r463, %r155;
	@%p118 bra 	$L__BB0_138;
	setp.eq.s32 	%p120, %r157, 2;
	ld.global.f32 	%f274, [%rd24];
	setp.ltu.f32 	%p121, %f274, %f77;
	add.f32 	%f275, %f359, %f274;
	selp.f32 	%f359, %f359, %f275, %p121;
	mov.u32 	%r463, %r158;
	@%p120 bra 	$L__BB0_138;
	ld.global.f32 	%f276, [%rd25];
	setp.ltu.f32 	%p122, %f276, %f77;
	add.f32 	%f277, %f359, %f276;
	selp.f32 	%f359, %f359, %f277, %p122;
	mov.u32 	%r463, %r159;
$L__BB0_138:
	setp.lt.u32 	%p123, %r156, 3;
	@%p123 bra 	$L__BB0_140;
$L__BB0_139:
	mul.wide.u32 	%rd201, %r463, 4;
	add.s64 	%rd202, %rd2, %rd201;
	ld.global.f32 	%f278, [%rd202];
	setp.ltu.f32 	%p124, %f278, %f77;
	add.f32 	%f279, %f359, %f278;
	selp.f32 	%f280, %f359, %f279, %p124;
	add.s32 	%r355, %r463, %r422;
	mul.wide.u32 	%rd203, %r355, 4;
	add.s64 	%rd204, %rd2, %rd203;
	ld.global.f32 	%f281, [%rd204];
	setp.ltu.f32 	%p125, %f281, %f77;
	add.f32 	%f282, %f280, %f281;
	selp.f32 	%f283, %f280, %f282, %p125;
	add.s32 	%r356, %r355, %r422;
	mul.wide.u32 	%rd205, %r356, 4;
	add.s64 	%rd206, %rd2, %rd205;
	ld.global.f32 	%f284, [%rd206];
	setp.ltu.f32 	%p126, %f284, %f77;
	add.f32 	%f285, %f283, %f284;
	selp.f32 	%f286, %f283, %f285, %p126;
	add.s32 	%r357, %r356, %r422;
	mul.wide.u32 	%rd207, %r357, 4;
	add.s64 	%rd208, %rd2, %rd207;
	ld.global.f32 	%f287, [%rd208];
	setp.ltu.f32 	%p127, %f287, %f77;
	add.f32 	%f288, %f286, %f287;
	selp.f32 	%f359, %f286, %f288, %p127;
	add.s32 	%r463, %r357, %r422;
	setp.lt.s32 	%p128, %r463, %r183;
	@%p128 bra 	$L__BB0_139;
$L__BB0_140:
	setp.lt.u32 	%p129, %r422, 2;
	st.shared.f32 	[%r77], %f359;
	bar.sync 	0;
	@%p129 bra 	$L__BB0_145;
	mov.u32 	%r465, %r422;
$L__BB0_142:
	shr.u32 	%r171, %r465, 1;
	setp.ge.u32 	%p130, %r1, %r171;
	@%p130 bra 	$L__BB0_144;
	shl.b32 	%r358, %r171, 2;
	add.s32 	%r359, %r77, %r358;
	ld.shared.f32 	%f289, [%r359];
	ld.shared.f32 	%f290, [%r77];
	add.f32 	%f291, %f289, %f290;
	st.shared.f32 	[%r77], %f291;
$L__BB0_144:
	bar.sync 	0;
	setp.gt.u32 	%p131, %r465, 3;
	mov.u32 	%r465, %r171;
	@%p131 bra 	$L__BB0_142;
$L__BB0_145:
	ld.shared.f32 	%f292, [scratch];
	setp.gt.f32 	%p132, %f292, %f68;
	selp.f32 	%f355, %f77, %f355, %p132;
	selp.f32 	%f354, %f354, %f77, %p132;
	bar.sync 	0;
	add.s32 	%r462, %r462, 1;
	setp.eq.s32 	%p133, %r462, 32;
	@%p133 bra 	$L__BB0_146;
	bra.uni 	$L__BB0_133;
$L__BB0_146:
	setp.ge.s32 	%p134, %r1, %r183;
	mov.f32 	%f360, 0f00000000;
	@%p134 bra 	$L__BB0_167;
	setp.eq.s32 	%p135, %r157, 0;
	mov.f32 	%f360, 0f00000000;
	mov.u32 	%r461, %r1;
	@%p135 bra 	$L__BB0_153;
	mul.wide.u32 	%rd27, %r422, 4;
	neg.s32 	%r459, %r157;
	mov.f32 	%f360, 0f00000000;
	mov.u32 	%r461, %r1;
$L__BB0_149:
	.pragma "nounroll";
	ld.global.f32 	%f70, [%rd232];
	setp.lt.f32 	%p136, %f70, %f355;
	@%p136 bra 	$L__BB0_151;
	add.f32 	%f360, %f360, %f70;
	bra.uni 	$L__BB0_152;
$L__BB0_151:
	mov.b32 	%r360, 0;
	st.global.u32 	[%rd232], %r360;
$L__BB0_152:
	add.s32 	%r461, %r461, %r422;
	add.s64 	%rd232, %rd232, %rd27;
	add.s32 	%r459, %r459, 1;
	setp.ne.s32 	%p137, %r459, 0;
	@%p137 bra 	$L__BB0_149;
$L__BB0_153:
	setp.lt.u32 	%p138, %r156, 3;
	@%p138 bra 	$L__BB0_167;
$L__BB0_154:
	mul.wide.u32 	%rd210, %r461, 4;
	add.s64 	%rd30, %rd2, %rd210;
	ld.global.f32 	%f89, [%rd30];
	setp.geu.f32 	%p139, %f89, %f355;
	@%p139 bra 	$L__BB0_156;
	mov.b32 	%r361, 0;
	st.global.u32 	[%rd30], %r361;
	bra.uni 	$L__BB0_157;
$L__BB0_156:
	add.f32 	%f360, %f360, %f89;
$L__BB0_157:
	add.s32 	%r174, %r461, %r422;
	mul.wide.u32 	%rd211, %r174, 4;
	add.s64 	%rd31, %rd2, %rd211;
	ld.global.f32 	%f92, [%rd31];
	setp.lt.f32 	%p140, %f92, %f355;
	@%p140 bra 	$L__BB0_159;
	add.f32 	%f360, %f360, %f92;
	bra.uni 	$L__BB0_160;
$L__BB0_159:
	mov.b32 	%r362, 0;
	st.global.u32 	[%rd31], %r362;
$L__BB0_160:
	add.s32 	%r175, %r174, %r422;
	mul.wide.u32 	%rd212, %r175, 4;
	add.s64 	%rd32, %rd2, %rd212;
	ld.global.f32 	%f95, [%rd32];
	setp.lt.f32 	%p141, %f95, %f355;
	@%p141 bra 	$L__BB0_162;
	add.f32 	%f360, %f360, %f95;
	bra.uni 	$L__BB0_163;
$L__BB0_162:
	mov.b32 	%r363, 0;
	st.global.u32 	[%rd32], %r363;
$L__BB0_163:
	add.s32 	%r176, %r175, %r422;
	mul.wide.u32 	%rd213, %r176, 4;
	add.s64 	%rd33, %rd2, %rd213;
	ld.global.f32 	%f98, [%rd33];
	setp.lt.f32 	%p142, %f98, %f355;
	@%p142 bra 	$L__BB0_165;
	add.f32 	%f360, %f360, %f98;
	bra.uni 	$L__BB0_166;
$L__BB0_165:
	mov.b32 	%r364, 0;
	st.global.u32 	[%rd33], %r364;
$L__BB0_166:
	add.s32 	%r461, %r176, %r422;
	setp.lt.s32 	%p143, %r461, %r183;
	@%p143 bra 	$L__BB0_154;
$L__BB0_167:
	setp.lt.u32 	%p144, %r422, 2;
	st.shared.f32 	[%r77], %f360;
	bar.sync 	0;
	@%p144 bra 	$L__BB0_171;
$L__BB0_168:
	shr.u32 	%r179, %r422, 1;
	setp.ge.u32 	%p145, %r1, %r179;
	@%p145 bra 	$L__BB0_170;
	shl.b32 	%r365, %r179, 2;
	add.s32 	%r366, %r77, %r365;
	ld.shared.f32 	%f297, [%r366];
	ld.shared.f32 	%f298, [%r77];
	add.f32 	%f299, %f297, %f298;
	st.shared.f32 	[%r77], %f299;
$L__BB0_170:
	bar.sync 	0;
	setp.gt.u32 	%p146, %r422, 3;
	mov.u32 	%r422, %r179;
	@%p146 bra 	$L__BB0_168;
$L__BB0_171:
	ld.shared.f32 	%f366, [scratch];
$L__BB0_172:
	setp.ne.s32 	%p147, %r1, 0;
	@%p147 bra 	$L__BB0_178;
	ld.param.u64 	%rd229, [logits_to_token_kernel_param_15];
	cvta.to.global.u64 	%rd215, %rd229;
	ld.global.nc.f32 	%f300, [%rd215];
	mul.f32 	%f104, %f366, %f300;
	setp.lt.s32 	%p148, %r183, 1;
	mov.b64 	%rd234, 0;
	@%p148 bra 	$L__BB0_177;
	add.s32 	%r180, %r183, -1;
	mov.f32 	%f367, 0f00000000;
	mov.b64 	%rd233, 0;
	mov.b32 	%r468, 0;
$L__BB0_175:
	cvt.u64.u32 	%rd234, %r468;
	mul.wide.u32 	%rd217, %r468, 4;
	add.s64 	%rd218, %rd2, %rd217;
	ld.global.f32 	%f302, [%rd218];
	add.f32 	%f367, %f367, %f302;
	setp.gt.f32 	%p149, %f367, %f104;
	@%p149 bra 	$L__BB0_177;
	cvt.u32.u64 	%r368, %rd234;
	setp.eq.s32 	%p150, %r368, %r180;
	selp.b64 	%rd233, %rd234, %rd233, %p150;
	add.s32 	%r468, %r368, 1;
	setp.ne.s32 	%p151, %r468, %r183;
	mov.u64 	%rd234, %rd233;
	@%p151 bra 	$L__BB0_175;
$L__BB0_177:
	st.global.u64 	[%rd1], %rd234;
$L__BB0_178:
	ret;

}


// ===== COMPILED SASS (sm_100) =====

	.target	sm_100

	.elftype	@"ET_EXEC"


//--------------------- .note.nv.tkinfo           --------------------------
	.section	.note.nv.tkinfo,"",@"SHT_NOTE"
	.sectionflags	@"SHF_NOTE_NV_TKINFO"
	.tkinfo
        /*0018*/ 	.word	0x00000002
        /*0030*/ 	.string	""
        /*0030*/ 	.string	"ptxas"
        /*0030*/ 	.string	"Cuda compilation tools, release 13.0, V13.0.88"
        /*0030*/ 	.string	"Build cuda_13.0.r13.0/compiler.36424714_0"
        /*0030*/ 	.string	"-arch sm_100 -m 64 "



//--------------------- .note.nv.cuinfo           --------------------------
	.section	.note.nv.cuinfo,"",@"SHT_NOTE"
	.sectionflags	@"SHF_NOTE_NV_CUINFO"
        /*0018*/ 	.short	0x0002
        /*001a*/ 	.short	0x0064
        /*001c*/ 	.short	0x0082
	.zero		2


//--------------------- .nv.info                  --------------------------
	.section	.nv.info,"",@"SHT_CUDA_INFO"
	.align	4


	//----- nvinfo : EIATTR_REGCOUNT
	.align		4
        /*0000*/ 	.byte	0x04, 0x2f
        /*0002*/ 	.short	(.L_1 - .L_0)
	.align		4
.L_0:
        /*0004*/ 	.word	index@(logits_to_token_kernel)
        /*0008*/ 	.word	0x00000020


	//----- nvinfo : EIATTR_FRAME_SIZE
	.align		4
.L_1:
        /*000c*/ 	.byte	0x04, 0x11
        /*000e*/ 	.short	(.L_3 - .L_2)
	.align		4
.L_2:
        /*0010*/ 	.word	index@($__internal_1_$__cuda_sm3x_div_rn_noftz_f32_slowpath)
        /*0014*/ 	.word	0x00000000


	//----- nvinfo : EIATTR_FRAME_SIZE
	.align		4
.L_3:
        /*0018*/ 	.byte	0x04, 0x11
        /*001a*/ 	.short	(.L_5 - .L_4)
	.align		4
.L_4:
        /*001c*/ 	.word	index@($__internal_0_$__cuda_sm20_rcp_rn_f32_slowpath)
        /*0020*/ 	.word	0x00000000


	//----- nvinfo : EIATTR_FRAME_SIZE
	.align		4
.L_5:
        /*0024*/ 	.byte	0x04, 0x11
        /*0026*/ 	.short	(.L_7 - .L_6)
	.align		4
.L_6:
        /*0028*/ 	.word	index@(logits_to_token_kernel)
        /*002c*/ 	.word	0x00000000


	//----- nvinfo : EIATTR_MIN_STACK_SIZE
	.align		4
.L_7:
        /*0030*/ 	.byte	0x04, 0x12
        /*0032*/ 	.short	(.L_9 - .L_8)
	.align		4
.L_8:
        /*0034*/ 	.word	index@(logits_to_token_kernel)
        /*0038*/ 	.word	0x00000000
.L_9:


//--------------------- .nv.compat                --------------------------
	.section	.nv.compat,"",@"SHT_CUDA_COMPAT_INFO"
	.align	4
        /*0000*/ 	.byte	0x02, 0x09, 0x00, 0x00, 0x02, 0x02, 0x01, 0x00, 0x02, 0x05, 0x05, 0x00, 0x03, 0x07, 0x01, 0x01
        /*0010*/ 	.byte	0x02, 0x03, 0x00, 0x00, 0x02, 0x06, 0x01, 0x00, 0x04, 0x0b, 0x08, 0x00, 0x01, 0x00, 0x00, 0x00
        /*0020*/ 	.byte	0x00, 0x00, 0x00, 0x00


//--------------------- .nv.info.logits_to_token_kernel --------------------------
	.section	.nv.info.logits_to_token_kernel,"",@"SHT_CUDA_INFO"
	.sectionflags	@""
	.align	4


	//----- nvinfo : EIATTR_CUDA_API_VERSION
	.align		4
        /*0000*/ 	.byte	0x04, 0x37
        /*0002*/ 	.short	(.L_11 - .L_10)
.L_10:
        /*0004*/ 	.word	0x00000082


	//----- nvinfo : EIATTR_KPARAM_INFO
	.align		4
.L_11:
        /*0008*/ 	.byte	0x04, 0x17
        /*000a*/ 	.short	(.L_13 - .L_12)
.L_12:
        /*000c*/ 	.word	0x00000000
        /*0010*/ 	.short	0x0010
        /*0012*/ 	.short	0x0058
        /*0014*/ 	.byte	0x00, 0xf0, 0x11, 0x00


	//----- nvinfo : EIATTR_KPARAM_INFO
	.align		4
.L_13:
        /*0018*/ 	.byte	0x04, 0x17
        /*001a*/ 	.short	(.L_15 - .L_14)
.L_14:
        /*001c*/ 	.word	0x00000000
        /*0020*/ 	.short	0x000f
        /*0022*/ 	.short	0x0050
        /*0024*/ 	.byte	0x00, 0xf5, 0x21, 0x00


	//----- nvinfo : EIATTR_KPARAM_INFO
	.align		4
.L_15:
        /*0028*/ 	.byte	0x04, 0x17
        /*002a*/ 	.short	(.L_17 - .L_16)
.L_16:
        /*002c*/ 	.word	0x00000000
        /*0030*/ 	.short	0x000e
        /*0032*/ 	.short	0x004c
        /*0034*/ 	.byte	0x00, 0xf0, 0x11, 0x00


	//----- nvinfo : EIATTR_KPARAM_INFO
	.align		4
.L_17:
        /*0038*/ 	.byte	0x04, 0x17
        /*003a*/ 	.short	(.L_19 - .L_18)
.L_18:
        /*003c*/ 	.word	0x00000000
        /*0040*/ 	.short	0x000d
        /*0042*/ 	.short	0x0048
        /*0044*/ 	.byte	0x00, 0xf0, 0x11, 0x00


	//----- nvinfo : EIATTR_KPARAM_INFO
	.align		4
.L_19:
        /*0048*/ 	.byte	0x04, 0x17
        /*004a*/ 	.short	(.L_21 - .L_20)
.L_20:
        /*004c*/ 	.word	0x00000000
        /*0050*/ 	.short	0x000c
        /*0052*/ 	.short	0x0044
        /*0054*/ 	.byte	0x00, 0xf0, 0x11, 0x00


	//----- nvinfo : EIATTR_KPARAM_INFO
	.align		4
.L_21:
        /*0058*/ 	.byte	0x04, 0x17
        /*005a*/ 	.short	(.L_23 - .L_22)
.L_22:
        /*005c*/ 	.word	0x00000000
        /*0060*/ 	.short	0x000b
        /*0062*/ 	.short	0x0040
        /*0064*/ 	.byte	0x00, 0xf0, 0x11, 0x00


	//----- nvinfo : EIATTR_KPARAM_INFO
	.align		4
.L_23:
        /*0068*/ 	.byte	0x04, 0x17
        /*006a*/ 	.short	(.L_25 - .L_24)
.L_24:
        /*006c*/ 	.word	0x00000000
        /*0070*/ 	.short	0x000a
        /*0072*/ 	.short	0x003c
        /*0074*/ 	.byte	0x00, 0xf0, 0x11, 0x00


	//----- nvinfo : EIATTR_KPARAM_INFO
	.align		4
.L_25:
        /*0078*/ 	.byte	0x04, 0x17
        /*007a*/ 	.short	(.L_27 - .L_26)
.L_26:
        /*007c*/ 	.word	0x00000000
        /*0080*/ 	.short	0x0009
        /*0082*/ 	.short	0x0038
        /*0084*/ 	.byte	0x00, 0xf0, 0x11, 0x00


	//----- nvinfo : EIATTR_KPARAM_INFO
	.align		4
.L_27:
        /*0088*/ 	.byte	0x04, 0x17
        /*008a*/ 	.short	(.L_29 - .L_28)
.L_28:
        /*008c*/ 	.word	0x00000000
        /*0090*/ 	.short	0x0008
        /*0092*/ 	.short	0x0034
        /*0094*/ 	.byte	0x00, 0xf0, 0x11, 0x00


	//----- nvinfo : EIATTR_KPARAM_INFO
	.align		4
.L_29:
        /*0098*/ 	.byte	0x04, 0x17
        /*009a*/ 	.short	(.L_31 - .L_30)
.L_30:
        /*009c*/ 	.word	0x00000000
        /*00a0*/ 	.short	0x0007
        /*00a2*/ 	.short	0x0030
        /*00a4*/ 	.byte	0x00, 0xf0, 0x11, 0x00


	//----- nvinfo : EIATTR_KPARAM_INFO
	.align		4
.L_31:
        /*00a8*/ 	.byte	0x04, 0x17
        /*00aa*/ 	.short	(.L_33 - .L_32)
.L_32:
        /*00ac*/ 	.word	0x00000000
        /*00b0*/ 	.short	0x0006
        /*00b2*/ 	.short	0x002c
        /*00b4*/ 	.byte	0x00, 0xf0, 0x11, 0x00


	//----- nvinfo : EIATTR_KPARAM_INFO
	.align		4
.L_33:
        /*00b8*/ 	.byte	0x04, 0x17
        /*00ba*/ 	.short	(.L_35 - .L_34)
.L_34:
        /*00bc*/ 	.word	0x00000000
        /*00c0*/ 	.short	0x0005
        /*00c2*/ 	.short	0x0028
        /*00c4*/ 	.byte	0x00, 0xf0, 0x11, 0x00


	//----- nvinfo : EIATTR_KPARAM_INFO
	.align		4
.L_35:
        /*00c8*/ 	.byte	0x04, 0x17
        /*00ca*/ 	.short	(.L_37 - .L_36)
.L_36:
        /*00cc*/ 	.word	0x00000000
        /*00d0*/ 	.short	0x0004
        /*00d2*/ 	.short	0x0020
        /*00d4*/ 	.byte	0x00, 0xf5, 0x21, 0x00


	//----- nvinfo : EIATTR_KPARAM_INFO
	.align		4
.L_37:
        /*00d8*/ 	.byte	0x04, 0x17
        /*00da*/ 	.short	(.L_39 - .L_38)
.L_38:
        /*00dc*/ 	.word	0x00000000
        /*00e0*/ 	.short	0x0003
        /*00e2*/ 	.short	0x0018
        /*00e4*/ 	.byte	0x00, 0xf5, 0x21, 0x00


	//----- nvinfo : EIATTR_KPARAM_INFO
	.align		4
.L_39:
        /*00e8*/ 	.byte	0x04, 0x17
        /*00ea*/ 	.short	(.L_41 - .L_40)
.L_40:
        /*00ec*/ 	.word	0x00000000
        /*00f0*/ 	.short	0x0002
        /*00f2*/ 	.short	0x0010
        /*00f4*/ 	.byte	0x00, 0xf5, 0x21, 0x00


	//----- nvinfo : EIATTR_KPARAM_INFO
	.align		4
.L_41:
        /*00f8*/ 	.byte	0x04, 0x17
        /*00fa*/ 	.short	(.L_43 - .L_42)
.L_42:
        /*00fc*/ 	.word	0x00000000
        /*0100*/ 	.short	0x0001
        /*0102*/ 	.short	0x0008
        /*0104*/ 	.byte	0x00, 0xf5, 0x21, 0x00


	//----- nvinfo : EIATTR_KPARAM_INFO
	.align		4
.L_43:
        /*0108*/ 	.byte	0x04, 0x17
        /*010a*/ 	.short	(.L_45 - .L_44)
.L_44:
        /*010c*/ 	.word	0x00000000
        /*0110*/ 	.short	0x0000
        /*0112*/ 	.short	0x0000
        /*0114*/ 	.byte	0x00, 0xf5, 0x21, 0x00


	//----- nvinfo : EIATTR_SPARSE_MMA_MASK
	.align		4
.L_45:
        /*0118*/ 	.byte	0x03, 0x50
        /*011a*/ 	.short	0x0000


	//----- nvinfo : EIATTR_MAXREG_COUNT
	.align		4
        /*011c*/ 	.byte	0x03, 0x1b
        /*011e*/ 	.short	0x00ff


	//----- nvinfo : EIATTR_NUM_BARRIERS
	.align		4
        /*0120*/ 	.byte	0x02, 0x4c
        /*0122*/ 	.byte	0x01
	.zero		1


	//----- nvinfo : EIATTR_MERCURY_ISA_VERSION
	.align		4
        /*0124*/ 	.byte	0x03, 0x5f
        /*0126*/ 	.short	0x0101


	//----- nvinfo : EIATTR_VRC_CTA_INIT_COUNT
	.align		4
        /*0128*/ 	.byte	0x02, 0x4a
	.zero		1
	.zero		1


	//----- nvinfo : EIATTR_EXIT_INSTR_OFFSETS
	.align		4
        /*012c*/ 	.byte	0x04, 0x1c
        /*012e*/ 	.short	(.L_47 - .L_46)


	//   ....[0]....
.L_46:
        /*0130*/ 	.word	0x00002b10


	//   ....[1]....
        /*0134*/ 	.word	0x00002b70


	//   ....[2]....
        /*0138*/ 	.word	0x00007210


	//   ....[3]....
        /*013c*/ 	.word	0x00007430


	//----- nvinfo : EIATTR_CRS_STACK_SIZE
	.align		4
.L_47:
        /*0140*/ 	.byte	0x04, 0x1e
        /*0142*/ 	.short	(.L_49 - .L_48)
.L_48:
        /*0144*/ 	.word	0x00000000


	//----- nvinfo : EIATTR_CBANK_PARAM_SIZE
	.align		4
.L_49:
        /*0148*/ 	.byte	0x03, 0x19
        /*014a*/ 	.short	0x005c


	//----- nvinfo : EIATTR_PARAM_CBANK
	.align		4
        /*014c*/ 	.byte	0x04, 0x0a
        /*014e*/ 	.short	(.L_51 - .L_50)
	.align		4
.L_50:
        /*0150*/ 	.word	index@(.nv.constant0.logits_to_token_kernel)
        /*0154*/ 	.short	0x0380
        /*0156*/ 	.short	0x005c


	//----- nvinfo : EIATTR_SW_WAR
	.align		4
.L_51:
        /*0158*/ 	.byte	0x04, 0x36
        /*015a*/ 	.short	(.L_53 - .L_52)
.L_52:
        /*015c*/ 	.word	0x00000008
.L_53:


//--------------------- .nv.callgraph             --------------------------
	.section	.nv.callgraph,"",@"SHT_CUDA_CALLGRAPH"
	.align	4
	.sectionentsize	8
	.align		4
        /*0000*/ 	.word	0x00000000
	.align		4
        /*0004*/ 	.word	0xffffffff
	.align		4
        /*0008*/ 	.word	0x00000000
	.align		4
        /*000c*/ 	.word	0xfffffffe
	.align		4
        /*0010*/ 	.word	0x00000000
	.align		4
        /*0014*/ 	.word	0xfffffffd
	.align		4
        /*0018*/ 	.word	0x00000000
	.align		4
        /*001c*/ 	.word	0xfffffffc


//--------------------- .text.logits_to_token_kernel --------------------------
	.section	.text.logits_to_token_kernel,"ax",@progbits
	.align	128
        .global         logits_to_token_kernel
        .type           logits_to_token_kernel,@function
        .size           logits_to_token_kernel,(.L_x_152 - logits_to_token_kernel)
        .other          logits_to_token_kernel,@"STO_CUDA_ENTRY STV_DEFAULT"
logits_to_token_kernel:
.text.logits_to_token_kernel:
[----:B------:R-:W-:Y:S01]  /*0000*/  LDC R1, c[0x0][0x37c] ;  /* 0x0000df00ff017b82 */ /* 0x000fe20000000800 */
[----:B------:R-:W0:Y:S01]  /*0010*/  LDCU UR5, c[0x0][0x3d8] ;  /* 0x00007b00ff0577ac */ /* 0x000e220008000800 */
[----:B------:R-:W1:Y:S01]  /*0020*/  S2R R4, SR_TID.X ;  /* 0x0000000000047919 */ /* 0x000e620000002100 */
[----:B------:R-:W-:Y:S01]  /*0030*/  BSSY.RECONVERGENT B0, `(.L_x_0) ;  /* 0x000012f000007945 */ /* 0x000fe20003800200 */
[----:B------:R-:W2:Y:S01]  /*0040*/  LDCU UR4, c[0x0][0x360] ;  /* 0x00006c00ff0477ac */ /* 0x000ea20008000800 */
[----:B------:R-:W3:Y:S01]  /*0050*/  LDCU.64 UR8, c[0x0][0x358] ;  /* 0x00006b00ff0877ac */ /* 0x000ee20008000a00 */
[----:B0-----:R-:W-:Y:S01]  /*0060*/  UISETP.NE.AND UP0, UPT, UR5, 0x1, UPT ;  /* 0x000000010500788c */ /* 0x001fe2000bf05270 */
[----:B--2---:R-:W-:-:S08]  /*0070*/  IMAD.U32 R5, RZ, RZ, UR4 ;  /* 0x00000004ff057e24 */ /* 0x004fd0000f8e00ff */
[----:B---3--:R-:W-:Y:S05]  /*0080*/  BRA.U !UP0, `(.L_x_1) ;  /* 0x0000000d081c7547 */ /* 0x008fea000b800000 */
[----:B------:R-:W-:-:S09]  /*0090*/  UISETP.NE.AND UP0, UPT, UR5, URZ, UPT ;  /* 0x000000ff0500728c */ /* 0x000fd2000bf05270 */
[----:B------:R-:W-:Y:S05]  /*00a0*/  BRA.U UP0, `(.L_x_2) ;  /* 0x0000000500807547 */ /* 0x000fea000b800000 */
[----:B------:R-:W0:Y:S01]  /*00b0*/  LDCU UR4, c[0x0][0x3ac] ;  /* 0x00007580ff0477ac */ /* 0x000e220008000800 */
[----:B------:R-:W2:Y:S01]  /*00c0*/  LDCU.64 UR6, c[0x0][0x380] ;  /* 0x00007000ff0677ac */ /* 0x000ea20008000a00 */
[----:B------:R-:W3:Y:S01]  /*00d0*/  LDCU.64 UR10, c[0x0][0x380] ;  /* 0x00007000ff0a77ac */ /* 0x000ee20008000a00 */
[----:B0-----:R-:W-:-:S05]  /*00e0*/  IMAD.U32 R3, RZ, RZ, UR4 ;  /* 0x00000004ff037e24 */ /* 0x001fca000f8e00ff */
[----:B-1----:R-:W-:-:S13]  /*00f0*/  ISETP.GE.AND P0, PT, R4, R3, PT ;  /* 0x000000030400720c */ /* 0x002fda0003f06270 */
[----:B--23--:R-:W-:Y:S05]  /*0100*/  @P0 BRA `(.L_x_3) ;  /* 0x0000001000840947 */ /* 0x00cfea0003800000 */
[----:B------:R-:W0:Y:S01]  /*0110*/  I2F.U32.RP R8, R5 ;  /* 0x0000000500087306 */ /* 0x000e220000209000 */
[C---:B------:R-:W-:Y:S01]  /*0120*/  IMAD.IADD R0, R5.reuse, 0x1, R4 ;  /* 0x0000000105007824 */ /* 0x040fe200078e0204 */
[----:B------:R-:W-:Y:S01]  /*0130*/  IADD3 R11, PT, PT, RZ, -R5, RZ ;  /* 0x80000005ff0b7210 */ /* 0x000fe20007ffe0ff */
[----:B------:R-:W1:Y:S01]  /*0140*/  LDCU UR4, c[0x0][0x3a8] ;  /* 0x00007500ff0477ac */ /* 0x000e620008000800 */
[----:B------:R-:W-:Y:S01]  /*0150*/  ISETP.NE.U32.AND P3, PT, R5, RZ, PT ;  /* 0x000000ff0500720c */ /* 0x000fe20003f65070 */
[----:B------:R-:W-:Y:S01]  /*0160*/  BSSY.RECONVERGENT B1, `(.L_x_4) ;  /* 0x000002e000017945 */ /* 0x000fe20003800200 */
[CC--:B------:R-:W-:Y:S02]  /*0170*/  ISETP.GE.U32.AND P1, PT, R0.reuse, R3.reuse, PT ;  /* 0x000000030000720c */ /* 0x0c0fe40003f26070 */
[----:B------:R-:W-:Y:S02]  /*0180*/  VIMNMX.U32 R9, PT, PT, R0, R3, !PT ;  /* 0x0000000300097248 */ /* 0x000fe40007fe0000 */
[----:B------:R-:W-:-:S04]  /*0190*/  SEL R2, RZ, 0x1, P1 ;  /* 0x00000001ff027807 */ /* 0x000fc80000800000 */
[----:B------:R-:W-:Y:S01]  /*01a0*/  IADD3 R0, PT, PT, R9, -R0, -R2 ;  /* 0x8000000009007210 */ /* 0x000fe20007ffe802 */
[----:B0-----:R-:W0:Y:S01]  /*01b0*/  MUFU.RCP R8, R8 ;  /* 0x0000000800087308 */ /* 0x001e220000001000 */
[----:B-1----:R-:W-:Y:S01]  /*01c0*/  UIADD3 UR4, UPT, UPT, UR4, -0x1, URZ ;  /* 0xffffffff04047890 */ /* 0x002fe2000fffe0ff */
[----:B0-----:R-:W-:-:S06]  /*01d0*/  VIADD R6, R8, 0xffffffe ;  /* 0x0ffffffe08067836 */ /* 0x001fcc0000000000 */
[----:B------:R0:W1:Y:S02]  /*01e0*/  F2I.FTZ.U32.TRUNC.NTZ R7, R6 ;  /* 0x0000000600077305 */ /* 0x000064000021f000 */
[----:B0-----:R-:W-:Y:S02]  /*01f0*/  IMAD.MOV.U32 R6, RZ, RZ, RZ ;  /* 0x000000ffff067224 */ /* 0x001fe400078e00ff */
[----:B-1----:R-:W-:-:S04]  /*0200*/  IMAD R11, R11, R7, RZ ;  /* 0x000000070b0b7224 */ /* 0x002fc800078e02ff */
[----:B------:R-:W-:-:S06]  /*0210*/  IMAD.HI.U32 R7, R7, R11, R6 ;  /* 0x0000000b07077227 */ /* 0x000fcc00078e0006 */
[----:B------:R-:W-:-:S04]  /*0220*/  IMAD.HI.U32 R9, R7, R0, RZ ;  /* 0x0000000007097227 */ /* 0x000fc800078e00ff */
[----:B------:R-:W-:-:S04]  /*0230*/  IMAD.MOV R6, RZ, RZ, -R9 ;  /* 0x000000ffff067224 */ /* 0x000fc800078e0a09 */
[----:B------:R-:W-:Y:S02]  /*0240*/  IMAD R0, R5, R6, R0 ;  /* 0x0000000605007224 */ /* 0x000fe400078e0200 */
[----:B------:R-:W0:Y:S03]  /*0250*/  LDC.64 R6, c[0x0][0x388] ;  /* 0x0000e200ff067b82 */ /* 0x000e260000000a00 */
[----:B------:R-:W-:-:S13]  /*0260*/  ISETP.GE.U32.AND P1, PT, R0, R5, PT ;  /* 0x000000050000720c */ /* 0x000fda0003f26070 */
[----:B------:R-:W-:Y:S01]  /*0270*/  @P1 IADD3 R0, PT, PT, -R5, R0, RZ ;  /* 0x0000000005001210 */ /* 0x000fe20007ffe1ff */
[----:B------:R-:W-:-:S03]  /*0280*/  @P1 VIADD R9, R9, 0x1 ;  /* 0x0000000109091836 */ /* 0x000fc60000000000 */
[----:B------:R-:W-:-:S13]  /*0290*/  ISETP.GE.U32.AND P2, PT, R0, R5, PT ;  /* 0x000000050000720c */ /* 0x000fda0003f46070 */
[----:B------:R-:W-:Y:S01]  /*02a0*/  @P2 VIADD R9, R9, 0x1 ;  /* 0x0000000109092836 */ /* 0x000fe20000000000 */
[----:B------:R-:W-:-:S05]  /*02b0*/  @!P3 LOP3.LUT R9, RZ, R5, RZ, 0x33, !PT ;  /* 0x00000005ff09b212 */ /* 0x000fca00078e33ff */
[----:B------:R-:W-:Y:S01]  /*02c0*/  IMAD.IADD R10, R2, 0x1, R9 ;  /* 0x00000001020a7824 */ /* 0x000fe200078e0209 */
[----:B------:R-:W-:-:S04]  /*02d0*/  MOV R2, R4 ;  /* 0x0000000400027202 */ /* 0x000fc80000000f00 */
[C---:B------:R-:W-:Y:S02]  /*02e0*/  LOP3.LUT R0, R10.reuse, 0x3, RZ, 0xc0, !PT ;  /* 0x000000030a007812 */ /* 0x040fe400078ec0ff */
[----:B------:R-:W-:Y:S02]  /*02f0*/  ISETP.GE.U32.AND P2, PT, R10, 0x3, PT ;  /* 0x000000030a00780c */ /* 0x000fe40003f46070 */
[----:B------:R-:W-:Y:S01]  /*0300*/  ISETP.NE.AND P1, PT, R0, 0x3, PT ;  /* 0x000000030000780c */ /* 0x000fe20003f25270 */
[----:B------:R-:W-:-:S05]  /*0310*/  IMAD R0, R3, UR4, RZ ;  /* 0x0000000403007c24 */ /* 0x000fca000f8e02ff */
[----:B------:R-:W-:-:S07]  /*0320*/  SHF.R.S32.HI R16, RZ, 0x1f, R0 ;  /* 0x0000001fff107819 */ /* 0x000fce0000011400 */
[----:B0-----:R-:W-:Y:S05]  /*0330*/  @!P1 BRA `(.L_x_5) ;  /* 0x0000000000409947 */ /* 0x001fea0003800000 */
[----:B------:R-:W0:Y:S01]  /*0340*/  LDC.64 R8, c[0x0][0x388] ;  /* 0x0000e200ff087b82 */ /* 0x000e220000000a00 */
[----:B------:R-:W-:Y:S02]  /*0350*/  VIADD R10, R10, 0x1 ;  /* 0x000000010a0a7836 */ /* 0x000fe40000000000 */
[----:B------:R-:W-:Y:S02]  /*0360*/  IMAD.MOV.U32 R14, RZ, RZ, RZ ;  /* 0x000000ffff0e7224 */ /* 0x000fe400078e00ff */
[----:B------:R-:W-:Y:S01]  /*0370*/  IMAD.MOV.U32 R2, RZ, RZ, R4 ;  /* 0x000000ffff027224 */ /* 0x000fe200078e0004 */
[----:B------:R-:W-:-:S07]  /*0380*/  LOP3.LUT R15, R10, 0x3, RZ, 0xc0, !PT ;  /* 0x000000030a0f7812 */ /* 0x000fce00078ec0ff */
.L_x_6:
[----:B-1----:R-:W-:-:S04]  /*0390*/  IADD3 R10, P1, PT, R2, R0, RZ ;  /* 0x00000000020a7210 */ /* 0x002fc80007f3e0ff */
[----:B------:R-:W-:Y:S02]  /*03a0*/  IADD3.X R11, PT, PT, RZ, R16, RZ, P1, !PT ;  /* 0x00000010ff0b7210 */ /* 0x000fe40000ffe4ff */
[----:B------:R-:W-:-:S04]  /*03b0*/  LEA R12, P1, R10, UR6, 0x2 ;  /* 0x000000060a0c7c11 */ /* 0x000fc8000f8210ff */
[----:B------:R-:W-:-:S06]  /*03c0*/  LEA.HI.X R13, R10, UR7, R11, 0x2, P1 ;  /* 0x000000070a0d7c11 */ /* 0x000fcc00088f140b */
[----:B------:R-:W2:Y:S01]  /*03d0*/  LDG.E.CONSTANT R13, desc[UR8][R12.64] ;  /* 0x000000080c0d7981 */ /* 0x000ea2000c1e9900 */
[----:B0-----:R-:W-:-:S04]  /*03e0*/  IMAD.WIDE.U32 R10, R2, 0x4, R8 ;  /* 0x00000004020a7825 */ /* 0x001fc800078e0008 */
[----:B------:R-:W-:Y:S02]  /*03f0*/  VIADD R14, R14, 0x1 ;  /* 0x000000010e0e7836 */ /* 0x000fe40000000000 */
[----:B------:R-:W-:-:S03]  /*0400*/  IMAD.IADD R2, R5, 0x1, R2 ;  /* 0x0000000105027824 */ /* 0x000fc600078e0202 */
[----:B------:R-:W-:Y:S01]  /*0410*/  ISETP.NE.AND P1, PT, R14, R15, PT ;  /* 0x0000000f0e00720c */ /* 0x000fe20003f25270 */
[----:B--2---:R1:W-:-:S12]  /*0420*/  STG.E desc[UR8][R10.64], R13 ;  /* 0x0000000d0a007986 */ /* 0x0043d8000c101908 */
[----:B------:R-:W-:Y:S05]  /*0430*/  @P1 BRA `(.L_x_6) ;  /* 0xfffffffc00d41947 */ /* 0x000fea000383ffff */
.L_x_5:
[----:B------:R-:W-:Y:S05]  /*0440*/  BSYNC.RECONVERGENT B1 ;  /* 0x0000000000017941 */ /* 0x000fea0003800200 */
.L_x_4:
[----:B------:R-:W-:Y:S05]  /*0450*/  @!P2 BRA `(.L_x_3) ;  /* 0x0000000c00b0a947 */ /* 0x000fea0003800000 */
[----:B------:R-:W-:Y:S01]  /*0460*/  BSSY.RECONVERGENT B1, `(.L_x_7) ;  /* 0x0000023000017945 */ /* 0x000fe20003800200 */
.L_x_8:
[----:B0-----:R-:W-:Y:S01]  /*0470*/  IMAD.IADD R19, R5, 0x1, R2 ;  /* 0x0000000105137824 */ /* 0x001fe200078e0202 */
[----:B------:R-:W-:-:S03]  /*0480*/  IADD3 R8, P1, PT, R2, R0, RZ ;  /* 0x0000000002087210 */ /* 0x000fc60007f3e0ff */
[C---:B------:R-:W-:Y:S01]  /*0490*/  IMAD.IADD R21, R5.reuse, 0x1, R19 ;  /* 0x0000000105157824 */ /* 0x040fe200078e0213 */
[----:B-1----:R-:W-:Y:S02]  /*04a0*/  IADD3.X R11, PT, PT, RZ, R16, RZ, P1, !PT ;  /* 0x00000010ff0b7210 */ /* 0x002fe40000ffe4ff */
[C---:B------:R-:W-:Y:S01]  /*04b0*/  LEA R24, P2, R8.reuse, UR10, 0x2 ;  /* 0x0000000a08187c11 */ /* 0x040fe2000f8410ff */
[----:B------:R-:W-:Y:S01]  /*04c0*/  IMAD.IADD R17, R5, 0x1, R21 ;  /* 0x0000000105117824 */ /* 0x000fe200078e0215 */
[-C--:B------:R-:W-:Y:S02]  /*04d0*/  IADD3 R9, P1, PT, R19, R0.reuse, RZ ;  /* 0x0000000013097210 */ /* 0x080fe40007f3e0ff */
[----:B------:R-:W-:Y:S02]  /*04e0*/  LEA.HI.X R25, R8, UR11, R11, 0x2, P2 ;  /* 0x0000000b08197c11 */ /* 0x000fe400090f140b */
[-C--:B------:R-:W-:Y:S01]  /*04f0*/  IADD3 R11, P2, PT, R21, R0.reuse, RZ ;  /* 0x00000000150b7210 */ /* 0x080fe20007f5e0ff */
[----:B------:R-:W-:Y:S01]  /*0500*/  IMAD.X R12, RZ, RZ, R16, P1 ;  /* 0x000000ffff0c7224 */ /* 0x000fe200008e0610 */
[----:B------:R-:W-:-:S02]  /*0510*/  IADD3 R13, P3, PT, R17, R0, RZ ;  /* 0x00000000110d7210 */ /* 0x000fc40007f7e0ff */
[----:B------:R-:W-:Y:S01]  /*0520*/  LEA R8, P1, R9, UR10, 0x2 ;  /* 0x0000000a09087c11 */ /* 0x000fe2000f8210ff */
[----:B------:R-:W2:Y:S01]  /*0530*/  LDG.E.CONSTANT R25, desc[UR8][R24.64] ;  /* 0x0000000818197981 */ /* 0x000ea2000c1e9900 */
[----:B------:R-:W-:Y:S01]  /*0540*/  IADD3.X R18, PT, PT, RZ, R16, RZ, P2, !PT ;  /* 0x00000010ff127210 */ /* 0x000fe200017fe4ff */
[----:B------:R-:W-:Y:S01]  /*0550*/  IMAD.X R14, RZ, RZ, R16, P3 ;  /* 0x000000ffff0e7224 */ /* 0x000fe200018e0610 */
[----:B------:R-:W-:Y:S02]  /*0560*/  LEA R10, P2, R11, UR10, 0x2 ;  /* 0x0000000a0b0a7c11 */ /* 0x000fe4000f8410ff */
[----:B------:R-:W-:Y:S02]  /*0570*/  LEA.HI.X R9, R9, UR11, R12, 0x2, P1 ;  /* 0x0000000b09097c11 */ /* 0x000fe400088f140c */
[----:B------:R-:W-:Y:S02]  /*0580*/  LEA R12, P1, R13, UR10, 0x2 ;  /* 0x0000000a0d0c7c11 */ /* 0x000fe4000f8210ff */
[----:B------:R-:W-:-:S02]  /*0590*/  LEA.HI.X R11, R11, UR11, R18, 0x2, P2 ;  /* 0x0000000b0b0b7c11 */ /* 0x000fc400090f1412 */
[----:B------:R-:W-:Y:S01]  /*05a0*/  LEA.HI.X R13, R13, UR11, R14, 0x2, P1 ;  /* 0x0000000b0d0d7c11 */ /* 0x000fe200088f140e */
[----:B------:R-:W3:Y:S04]  /*05b0*/  LDG.E.CONSTANT R9, desc[UR8][R8.64] ;  /* 0x0000000808097981 */ /* 0x000ee8000c1e9900 */
[----:B------:R-:W4:Y:S04]  /*05c0*/  LDG.E.CONSTANT R11, desc[UR8][R10.64] ;  /* 0x000000080a0b7981 */ /* 0x000f28000c1e9900 */
[----:B------:R-:W5:Y:S01]  /*05d0*/  LDG.E.CONSTANT R13, desc[UR8][R12.64] ;  /* 0x000000080c0d7981 */ /* 0x000f62000c1e9900 */
[----:B------:R-:W-:-:S04]  /*05e0*/  IMAD.WIDE.U32 R14, R2, 0x4, R6 ;  /* 0x00000004020e7825 */ /* 0x000fc800078e0006 */
[----:B------:R-:W-:-:S04]  /*05f0*/  IMAD.WIDE.U32 R18, R19, 0x4, R6 ;  /* 0x0000000413127825 */ /* 0x000fc800078e0006 */
[----:B------:R-:W-:-:S04]  /*0600*/  IMAD.WIDE.U32 R20, R21, 0x4, R6 ;  /* 0x0000000415147825 */ /* 0x000fc800078e0006 */
[----:B------:R-:W-:-:S04]  /*0610*/  IMAD.WIDE.U32 R22, R17, 0x4, R6 ;  /* 0x0000000411167825 */ /* 0x000fc800078e0006 */
[----:B------:R-:W-:-:S05]  /*0620*/  IMAD.IADD R2, R5, 0x1, R17 ;  /* 0x0000000105027824 */ /* 0x000fca00078e0211 */
[----:B------:R-:W-:Y:S01]  /*0630*/  ISETP.GE.AND P1, PT, R2, R3, PT ;  /* 0x000000030200720c */ /* 0x000fe20003f26270 */
[----:B--2---:R0:W-:Y:S04]  /*0640*/  STG.E desc[UR8][R14.64], R25 ;  /* 0x000000190e007986 */ /* 0x0041e8000c101908 */
[----:B---3--:R0:W-:Y:S04]  /*0650*/  STG.E desc[UR8][R18.64], R9 ;  /* 0x0000000912007986 */ /* 0x0081e8000c101908 */
[----:B----4-:R0:W-:Y:S04]  /*0660*/  STG.E desc[UR8][R20.64], R11 ;  /* 0x0000000b14007986 */ /* 0x0101e8000c101908 */
[----:B-----5:R0:W-:Y:S01]  /*0670*/  STG.E desc[UR8][R22.64], R13 ;  /* 0x0000000d16007986 */ /* 0x0201e2000c101908 */
[----:B------:R-:W-:Y:S05]  /*0680*/  @!P1 BRA `(.L_x_8) ;  /* 0xfffffffc00789947 */ /* 0x000fea000383ffff */
[----:B------:R-:W-:Y:S05]  /*0690*/  BSYNC.RECONVERGENT B1 ;  /* 0x0000000000017941 */ /* 0x000fea0003800200 */
.L_x_7:
[----:B------:R-:W-:Y:S05]  /*06a0*/  BRA `(.L_x_3) ;  /* 0x0000000c001c7947 */ /* 0x000fea0003800000 */
.L_x_2:
        /* <DEDUP_REMOVED lines=8> */
[----:B------:R-:W-:Y:S01]  /*0730*/  ISETP.NE.U32.AND P3, PT, R5, RZ, PT ;  /* 0x000000ff0500720c */ /* 0x000fe20003f65070 */
[----:B------:R-:W-:Y:S01]  /*0740*/  IMAD.MOV R11, RZ, RZ, -R5 ;  /* 0x000000ffff0b7224 */ /* 0x000fe200078e0a05 */
[----:B------:R-:W1:Y:S01]  /*0750*/  LDCU UR4, c[0x0][0x3a8] ;  /* 0x00007500ff0477ac */ /* 0x000e620008000800 */
[----:B------:R-:W-:Y:S01]  /*0760*/  BSSY.RECONVERGENT B1, `(.L_x_9) ;  /* 0x000002f000017945 */ /* 0x000fe20003800200 */
[CC--:B------:R-:W-:Y:S02]  /*0770*/  ISETP.GE.U32.AND P1, PT, R0.reuse, R3.reuse, PT ;  /* 0x000000030000720c */ /* 0x0c0fe40003f26070 */
[----:B------:R-:W-:Y:S02]  /*0780*/  VIMNMX.U32 R9, PT, PT, R0, R3, !PT ;  /* 0x0000000300097248 */ /* 0x000fe40007fe0000 */
[----:B------:R-:W-:-:S04]  /*0790*/  SEL R2, RZ, 0x1, P1 ;  /* 0x00000001ff027807 */ /* 0x000fc80000800000 */
[----:B------:R-:W-:Y:S01]  /*07a0*/  IADD3 R0, PT, PT, R9, -R0, -R2 ;  /* 0x8000000009007210 */ /* 0x000fe20007ffe802 */
[----:B0-----:R-:W0:Y:S01]  /*07b0*/  MUFU.RCP R8, R8 ;  /* 0x0000000800087308 */ /* 0x001e220000001000 */
[----:B-1----:R-:W-:Y:S01]  /*07c0*/  UIADD3 UR4, UPT, UPT, UR4, -0x1, URZ ;  /* 0xffffffff04047890 */ /* 0x002fe2000fffe0ff */
[----:B0-----:R-:W-:-:S06]  /*07d0*/  IADD3 R6, PT, PT, R8, 0xffffffe, RZ ;  /* 0x0ffffffe08067810 */ /* 0x001fcc0007ffe0ff */
[----:B------:R0:W1:Y:S02]  /*07e0*/  F2I.FTZ.U32.TRUNC.NTZ R7, R6 ;  /* 0x0000000600077305 */ /* 0x000064000021f000 */
[----:B0-----:R-:W-:Y:S02]  /*07f0*/  IMAD.MOV.U32 R6, RZ, RZ, RZ ;  /* 0x000000ffff067224 */ /* 0x001fe400078e00ff */
[----:B-1----:R-:W-:-:S04]  /*0800*/  IMAD R11, R11, R7, RZ ;  /* 0x000000070b0b7224 */ /* 0x002fc800078e02ff */
[----:B------:R-:W-:-:S06]  /*0810*/  IMAD.HI.U32 R11, R7, R11, R6 ;  /* 0x0000000b070b7227 */ /* 0x000fcc00078e0006 */
[----:B------:R-:W-:-:S05]  /*0820*/  IMAD.HI.U32 R11, R11, R0, RZ ;  /* 0x000000000b0b7227 */ /* 0x000fca00078e00ff */
[----:B------:R-:W-:-:S05]  /*0830*/  IADD3 R6, PT, PT, -R11, RZ, RZ ;  /* 0x000000ff0b067210 */ /* 0x000fca0007ffe1ff */
[----:B------:R-:W-:Y:S02]  /*0840*/  IMAD R0, R5, R6, R0 ;  /* 0x0000000605007224 */ /* 0x000fe400078e0200 */
[----:B------:R-:W0:Y:S03]  /*0850*/  LDC.64 R6, c[0x0][0x388] ;  /* 0x0000e200ff067b82 */ /* 0x000e260000000a00 */
[----:B------:R-:W-:-:S13]  /*0860*/  ISETP.GE.U32.AND P1, PT, R0, R5, PT ;  /* 0x000000050000720c */ /* 0x000fda0003f26070 */
[----:B------:R-:W-:Y:S02]  /*0870*/  @P1 IMAD.IADD R0, R0, 0x1, -R5 ;  /* 0x0000000100001824 */ /* 0x000fe400078e0a05 */
[----:B------:R-:W-:-:S03]  /*0880*/  @P1 VIADD R11, R11, 0x1 ;  /* 0x000000010b0b1836 */ /* 0x000fc60000000000 */
[----:B------:R-:W-:-:S13]  /*0890*/  ISETP.GE.U32.AND P2, PT, R0, R5, PT ;  /* 0x000000050000720c */ /* 0x000fda0003f46070 */
[----:B------:R-:W-:Y:S01]  /*08a0*/  @P2 VIADD R11, R11, 0x1 ;  /* 0x000000010b0b2836 */ /* 0x000fe20000000000 */
[----:B------:R-:W-:-:S04]  /*08b0*/  @!P3 LOP3.LUT R11, RZ, R5, RZ, 0x33, !PT ;  /* 0x00000005ff0bb212 */ /* 0x000fc800078e33ff */
[----:B------:R-:W-:Y:S01]  /*08c0*/  IADD3 R10, PT, PT, R2, R11, RZ ;  /* 0x0000000b020a7210 */ /* 0x000fe20007ffe0ff */
[----:B------:R-:W-:-:S03]  /*08d0*/  IMAD.MOV.U32 R2, RZ, RZ, R4 ;  /* 0x000000ffff027224 */ /* 0x000fc600078e0004 */
[C---:B------:R-:W-:Y:S02]  /*08e0*/  LOP3.LUT R0, R10.reuse, 0x3, RZ, 0xc0, !PT ;  /* 0x000000030a007812 */ /* 0x040fe400078ec0ff */
[----:B------:R-:W-:Y:S02]  /*08f0*/  ISETP.GE.U32.AND P2, PT, R10, 0x3, PT ;  /* 0x000000030a00780c */ /* 0x000fe40003f46070 */
[----:B------:R-:W-:Y:S01]  /*0900*/  ISETP.NE.AND P1, PT, R0, 0x3, PT ;  /* 0x000000030000780c */ /* 0x000fe20003f25270 */
[----:B------:R-:W-:-:S05]  /*0910*/  IMAD R0, R3, UR4, RZ ;  /* 0x0000000403007c24 */ /* 0x000fca000f8e02ff */
[----:B------:R-:W-:-:S07]  /*0920*/  SHF.R.S32.HI R16, RZ, 0x1f, R0 ;  /* 0x0000001fff107819 */ /* 0x000fce0000011400 */
[----:B0-----:R-:W-:Y:S05]  /*0930*/  @!P1 BRA `(.L_x_10) ;  /* 0x0000000000449947 */ /* 0x001fea0003800000 */
[----:B------:R-:W0:Y:S01]  /*0940*/  LDC.64 R8, c[0x0][0x388] ;  /* 0x0000e200ff087b82 */ /* 0x000e220000000a00 */
[----:B------:R-:W-:Y:S01]  /*0950*/  VIADD R10, R10, 0x1 ;  /* 0x000000010a0a7836 */ /* 0x000fe20000000000 */
[----:B------:R-:W-:Y:S01]  /*0960*/  MOV R2, R4 ;  /* 0x0000000400027202 */ /* 0x000fe20000000f00 */
[----:B------:R-:W-:-:S03]  /*0970*/  IMAD.MOV.U32 R14, RZ, RZ, RZ ;  /* 0x000000ffff0e7224 */ /* 0x000fc600078e00ff */
[----:B------:R-:W-:-:S07]  /*0980*/  LOP3.LUT R17, R10, 0x3, RZ, 0xc0, !PT ;  /* 0x000000030a117812 */ /* 0x000fce00078ec0ff */
.L_x_11:
[----:B-1----:R-:W-:-:S05]  /*0990*/  IADD3 R10, P1, PT, R2, R0, RZ ;  /* 0x00000000020a7210 */ /* 0x002fca0007f3e0ff */
[----:B------:R-:W-:Y:S01]  /*09a0*/  IMAD.X R11, RZ, RZ, R16, P1 ;  /* 0x000000ffff0b7224 */ /* 0x000fe200008e0610 */
[----:B------:R-:W-:-:S04]  /*09b0*/  LEA R12, P1, R10, UR6, 0x1 ;  /* 0x000000060a0c7c11 */ /* 0x000fc8000f8208ff */
[----:B------:R-:W-:-:S05]  /*09c0*/  LEA.HI.X R13, R10, UR7, R11, 0x1, P1 ;  /* 0x000000070a0d7c11 */ /* 0x000fca00088f0c0b */
[----:B------:R-:W2:Y:S01]  /*09d0*/  LDG.E.U16.CONSTANT R12, desc[UR8][R12.64] ;  /* 0x000000080c0c7981 */ /* 0x000ea2000c1e9500 */
[----:B0-----:R-:W-:Y:S01]  /*09e0*/  IMAD.WIDE.U32 R10, R2, 0x4, R8 ;  /* 0x00000004020a7825 */ /* 0x001fe200078e0008 */
[----:B------:R-:W-:-:S03]  /*09f0*/  IADD3 R2, PT, PT, R5, R2, RZ ;  /* 0x0000000205027210 */ /* 0x000fc60007ffe0ff */
[----:B------:R-:W-:-:S05]  /*0a00*/  VIADD R14, R14, 0x1 ;  /* 0x000000010e0e7836 */ /* 0x000fca0000000000 */
[----:B------:R-:W-:Y:S01]  /*0a10*/  ISETP.NE.AND P1, PT, R14, R17, PT ;  /* 0x000000110e00720c */ /* 0x000fe20003f25270 */
[----:B--2---:R-:W-:-:S05]  /*0a20*/  IMAD.U32 R15, R12, 0x10000, RZ ;  /* 0x000100000c0f7824 */ /* 0x004fca00078e00ff */
[----:B------:R1:W-:Y:S07]  /*0a30*/  STG.E desc[UR8][R10.64], R15 ;  /* 0x0000000f0a007986 */ /* 0x0003ee000c101908 */
[----:B------:R-:W-:Y:S05]  /*0a40*/  @P1 BRA `(.L_x_11) ;  /* 0xfffffffc00d01947 */ /* 0x000fea000383ffff */
.L_x_10:
[----:B------:R-:W-:Y:S05]  /*0a50*/  BSYNC.RECONVERGENT B1 ;  /* 0x0000000000017941 */ /* 0x000fea0003800200 */
.L_x_9:
[----:B------:R-:W-:Y:S05]  /*0a60*/  @!P2 BRA `(.L_x_3) ;  /* 0x00000008002ca947 */ /* 0x000fea0003800000 */
[----:B------:R-:W-:Y:S01]  /*0a70*/  BSSY.RECONVERGENT B1, `(.L_x_12) ;  /* 0x0000027000017945 */ /* 0x000fe20003800200 */
.L_x_13:
[----:B0-----:R-:W-:Y:S01]  /*0a80*/  IMAD.IADD R19, R5, 0x1, R2 ;  /* 0x0000000105137824 */ /* 0x001fe200078e0202 */
[----:B------:R-:W-:-:S03]  /*0a90*/  IADD3 R8, P1, PT, R2, R0, RZ ;  /* 0x0000000002087210 */ /* 0x000fc60007f3e0ff */
[----:B------:R-:W-:Y:S01]  /*0aa0*/  IMAD.IADD R21, R5, 0x1, R19 ;  /* 0x0000000105157824 */ /* 0x000fe200078e0213 */
[C---:B------:R-:W-:Y:S01]  /*0ab0*/  LEA R24, P2, R8.reuse, UR10, 0x1 ;  /* 0x0000000a08187c11 */ /* 0x040fe2000f8408ff */
[--C-:B-1----:R-:W-:Y:S01]  /*0ac0*/  IMAD.X R11, RZ, RZ, R16.reuse, P1 ;  /* 0x000000ffff0b7224 */ /* 0x102fe200008e0610 */
[-C--:B------:R-:W-:Y:S02]  /*0ad0*/  IADD3 R9, P1, PT, R19, R0.reuse, RZ ;  /* 0x0000000013097210 */ /* 0x080fe40007f3e0ff */
[----:B------:R-:W-:Y:S02]  /*0ae0*/  IADD3 R17, PT, PT, R5, R21, RZ ;  /* 0x0000001505117210 */ /* 0x000fe40007ffe0ff */
[----:B------:R-:W-:Y:S01]  /*0af0*/  LEA.HI.X R25, R8, UR11, R11, 0x1, P2 ;  /* 0x0000000b08197c11 */ /* 0x000fe200090f0c0b */
[--C-:B------:R-:W-:Y:S01]  /*0b00*/  IMAD.X R12, RZ, RZ, R16.reuse, P1 ;  /* 0x000000ffff0c7224 */ /* 0x100fe200008e0610 */
[-C--:B------:R-:W-:Y:S02]  /*0b10*/  IADD3 R11, P2, PT, R21, R0.reuse, RZ ;  /* 0x00000000150b7210 */ /* 0x080fe40007f5e0ff */
[----:B------:R-:W-:Y:S01]  /*0b20*/  IADD3 R13, P3, PT, R17, R0, RZ ;  /* 0x00000000110d7210 */ /* 0x000fe20007f7e0ff */
[----:B------:R-:W2:Y:S01]  /*0b30*/  LDG.E.U16.CONSTANT R24, desc[UR8][R24.64] ;  /* 0x0000000818187981 */ /* 0x000ea2000c1e9500 */
[----:B------:R-:W-:Y:S01]  /*0b40*/  LEA R8, P1, R9, UR10, 0x1 ;  /* 0x0000000a09087c11 */ /* 0x000fe2000f8208ff */
[--C-:B------:R-:W-:Y:S01]  /*0b50*/  IMAD.X R18, RZ, RZ, R16.reuse, P2 ;  /* 0x000000ffff127224 */ /* 0x100fe200010e0610 */
[----:B------:R-:W-:Y:S01]  /*0b60*/  LEA R10, P2, R11, UR10, 0x1 ;  /* 0x0000000a0b0a7c11 */ /* 0x000fe2000f8408ff */
[----:B------:R-:W-:Y:S01]  /*0b70*/  IMAD.X R14, RZ, RZ, R16, P3 ;  /* 0x000000ffff0e7224 */ /* 0x000fe200018e0610 */
[----:B------:R-:W-:-:S02]  /*0b80*/  LEA.HI.X R9, R9, UR11, R12, 0x1, P1 ;  /* 0x0000000b09097c11 */ /* 0x000fc400088f0c0c */
[----:B------:R-:W-:Y:S02]  /*0b90*/  LEA R12, P1, R13, UR10, 0x1 ;  /* 0x0000000a0d0c7c11 */ /* 0x000fe4000f8208ff */
[----:B------:R-:W-:Y:S01]  /*0ba0*/  LEA.HI.X R11, R11, UR11, R18, 0x1, P2 ;  /* 0x0000000b0b0b7c11 */ /* 0x000fe200090f0c12 */
[----:B------:R-:W3:Y:S01]  /*0bb0*/  LDG.E.U16.CONSTANT R8, desc[UR8][R8.64] ;  /* 0x0000000808087981 */ /* 0x000ee2000c1e9500 */
[----:B------:R-:W-:-:S03]  /*0bc0*/  LEA.HI.X R13, R13, UR11, R14, 0x1, P1 ;  /* 0x0000000b0d0d7c11 */ /* 0x000fc600088f0c0e */
[----:B------:R-:W4:Y:S04]  /*0bd0*/  LDG.E.U16.CONSTANT R10, desc[UR8][R10.64] ;  /* 0x000000080a0a7981 */ /* 0x000f28000c1e9500 */
[----:B------:R-:W5:Y:S01]  /*0be0*/  LDG.E.U16.CONSTANT R12, desc[UR8][R12.64] ;  /* 0x000000080c0c7981 */ /* 0x000f62000c1e9500 */
[----:B------:R-:W-:-:S04]  /*0bf0*/  IMAD.WIDE.U32 R14, R2, 0x4, R6 ;  /* 0x00000004020e7825 */ /* 0x000fc800078e0006 */
[----:B------:R-:W-:-:S04]  /*0c00*/  IMAD.WIDE.U32 R18, R19, 0x4, R6 ;  /* 0x0000000413127825 */ /* 0x000fc800078e0006 */
[----:B------:R-:W-:-:S04]  /*0c10*/  IMAD.WIDE.U32 R20, R21, 0x4, R6 ;  /* 0x0000000415147825 */ /* 0x000fc800078e0006 */
[----:B------:R-:W-:Y:S01]  /*0c20*/  IMAD.WIDE.U32 R22, R17, 0x4, R6 ;  /* 0x0000000411167825 */ /* 0x000fe200078e0006 */
[----:B------:R-:W-:-:S04]  /*0c30*/  IADD3 R2, PT, PT, R5, R17, RZ ;  /* 0x0000001105027210 */ /* 0x000fc80007ffe0ff */
[----:B------:R-:W-:Y:S02]  /*0c40*/  ISETP.GE.AND P1, PT, R2, R3, PT ;  /* 0x000000030200720c */ /* 0x000fe40003f26270 */
[----:B--2---:R-:W-:-:S05]  /*0c50*/  SHF.L.U32 R26, R24, 0x10, RZ ;  /* 0x00000010181a7819 */ /* 0x004fca00000006ff */
[----:B------:R0:W-:Y:S01]  /*0c60*/  STG.E desc[UR8][R14.64], R26 ;  /* 0x0000001a0e007986 */ /* 0x0001e2000c101908 */
[----:B---3--:R-:W-:Y:S02]  /*0c70*/  IMAD.U32 R27, R8, 0x10000, RZ ;  /* 0x00010000081b7824 */ /* 0x008fe400078e00ff */
[----:B----4-:R-:W-:-:S03]  /*0c80*/  IMAD.U32 R25, R10, 0x10000, RZ ;  /* 0x000100000a197824 */ /* 0x010fc600078e00ff */
[----:B------:R0:W-:Y:S01]  /*0c90*/  STG.E desc[UR8][R18.64], R27 ;  /* 0x0000001b12007986 */ /* 0x0001e2000c101908 */
[----:B-----5:R-:W-:-:S03]  /*0ca0*/  IMAD.U32 R29, R12, 0x10000, RZ ;  /* 0x000100000c1d7824 */ /* 0x020fc600078e00ff */
[----:B------:R0:W-:Y:S04]  /*0cb0*/  STG.E desc[UR8][R20.64], R25 ;  /* 0x0000001914007986 */ /* 0x0001e8000c101908 */
[----:B------:R0:W-:Y:S01]  /*0cc0*/  STG.E desc[UR8][R22.64], R29 ;  /* 0x0000001d16007986 */ /* 0x0001e2000c101908 */
[----:B------:R-:W-:Y:S05]  /*0cd0*/  @!P1 BRA `(.L_x_13) ;  /* 0xfffffffc00689947 */ /* 0x000fea000383ffff */
[----:B------:R-:W-:Y:S05]  /*0ce0*/  BSYNC.RECONVERGENT B1 ;  /* 0x0000000000017941 */ /* 0x000fea0003800200 */
.L_x_12:
[----:B------:R-:W-:Y:S05]  /*0cf0*/  BRA `(.L_x_3) ;  /* 0x0000000400887947 */ /* 0x000fea0003800000 */
.L_x_1:
[----:B------:R-:W0:Y:S01]  /*0d00*/  LDCU UR4, c[0x0][0x3ac] ;  /* 0x00007580ff0477ac */ /* 0x000e220008000800 */
[----:B------:R-:W2:Y:S01]  /*0d10*/  LDCU.64 UR6, c[0x0][0x380] ;  /* 0x00007000ff0677ac */ /* 0x000ea20008000a00 */
[----:B------:R-:W3:Y:S01]  /*0d20*/  LDCU.64 UR10, c[0x0][0x380] ;  /* 0x00007000ff0a77ac */ /* 0x000ee20008000a00 */
[----:B0-----:R-:W-:-:S05]  /*0d30*/  IMAD.U32 R3, RZ, RZ, UR4 ;  /* 0x00000004ff037e24 */ /* 0x001fca000f8e00ff */
[----:B-1----:R-:W-:-:S13]  /*0d40*/  ISETP.GE.AND P0, PT, R4, R3, PT ;  /* 0x000000030400720c */ /* 0x002fda0003f06270 */
[----:B--23--:R-:W-:Y:S05]  /*0d50*/  @P0 BRA `(.L_x_3) ;  /* 0x0000000400700947 */ /* 0x00cfea0003800000 */
[----:B------:R-:W0:Y:S01]  /*0d60*/  I2F.U32.RP R8, R5 ;  /* 0x0000000500087306 */ /* 0x000e220000209000 */
[C---:B------:R-:W-:Y:S01]  /*0d70*/  IADD3 R0, PT, PT, R5.reuse, R4, RZ ;  /* 0x0000000405007210 */ /* 0x040fe20007ffe0ff */
[----:B------:R-:W-:Y:S01]  /*0d80*/  IMAD.MOV R11, RZ, RZ, -R5 ;  /* 0x000000ffff0b7224 */ /* 0x000fe200078e0a05 */
[----:B------:R-:W-:Y:S01]  /*0d90*/  ISETP.NE.U32.AND P3, PT, R5, RZ, PT ;  /* 0x000000ff0500720c */ /* 0x000fe20003f65070 */
[----:B------:R-:W1:Y:S01]  /*0da0*/  LDCU UR4, c[0x0][0x3a8] ;  /* 0x00007500ff0477ac */ /* 0x000e620008000800 */
[CC--:B------:R-:W-:Y:S01]  /*0db0*/  ISETP.GE.U32.AND P1, PT, R0.reuse, R3.reuse, PT ;  /* 0x000000030000720c */ /* 0x0c0fe20003f26070 */
[----:B------:R-:W-:Y:S01]  /*0dc0*/  BSSY.RECONVERGENT B1, `(.L_x_14) ;  /* 0x000002e000017945 */ /* 0x000fe20003800200 */
        /* <DEDUP_REMOVED lines=15> */
[----:B------:R-:W-:Y:S01]  /*0ec0*/  @P1 IMAD.IADD R0, R0, 0x1, -R5 ;  /* 0x0000000100001824 */ /* 0x000fe200078e0a05 */
[----:B------:R-:W-:-:S04]  /*0ed0*/  @P1 IADD3 R11, PT, PT, R11, 0x1, RZ ;  /* 0x000000010b0b1810 */ /* 0x000fc80007ffe0ff */
[----:B------:R-:W-:-:S13]  /*0ee0*/  ISETP.GE.U32.AND P2, PT, R0, R5, PT ;  /* 0x000000050000720c */ /* 0x000fda0003f46070 */
[----:B------:R-:W-:Y:S01]  /*0ef0*/  @P2 VIADD R11, R11, 0x1 ;  /* 0x000000010b0b2836 */ /* 0x000fe20000000000 */
[----:B------:R-:W-:-:S05]  /*0f00*/  @!P3 LOP3.LUT R11, RZ, R5, RZ, 0x33, !PT ;  /* 0x00000005ff0bb212 */ /* 0x000fca00078e33ff */
[----:B------:R-:W-:Y:S02]  /*0f10*/  IMAD.IADD R10, R2, 0x1, R11 ;  /* 0x00000001020a7824 */ /* 0x000fe400078e020b */
        /* <DEDUP_REMOVED lines=8> */
[----:B------:R-:W-:Y:S01]  /*0fa0*/  IADD3 R10, PT, PT, R10, 0x1, RZ ;  /* 0x000000010a0a7810 */ /* 0x000fe20007ffe0ff */
[----:B------:R-:W-:Y:S02]  /*0fb0*/  IMAD.MOV.U32 R14, RZ, RZ, RZ ;  /* 0x000000ffff0e7224 */ /* 0x000fe400078e00ff */
[----:B------:R-:W-:Y:S01]  /*0fc0*/  IMAD.MOV.U32 R2, RZ, RZ, R4 ;  /* 0x000000ffff027224 */ /* 0x000fe200078e0004 */
[----:B------:R-:W-:-:S07]  /*0fd0*/  LOP3.LUT R17, R10, 0x3, RZ, 0xc0, !PT ;  /* 0x000000030a117812 */ /* 0x000fce00078ec0ff */
.L_x_16:
[----:B-1----:R-:W-:-:S05]  /*0fe0*/  IADD3 R10, P1, PT, R2, R0, RZ ;  /* 0x00000000020a7210 */ /* 0x002fca0007f3e0ff */
[----:B------:R-:W-:Y:S01]  /*0ff0*/  IMAD.X R11, RZ, RZ, R16, P1 ;  /* 0x000000ffff0b7224 */ /* 0x000fe200008e0610 */
[----:B------:R-:W-:-:S04]  /*1000*/  LEA R12, P1, R10, UR6, 0x1 ;  /* 0x000000060a0c7c11 */ /* 0x000fc8000f8208ff */
[----:B------:R-:W-:-:S05]  /*1010*/  LEA.HI.X R13, R10, UR7, R11, 0x1, P1 ;  /* 0x000000070a0d7c11 */ /* 0x000fca00088f0c0b */
[----:B------:R-:W2:Y:S01]  /*1020*/  LDG.E.U16.CONSTANT R12, desc[UR8][R12.64] ;  /* 0x000000080c0c7981 */ /* 0x000ea2000c1e9500 */
[----:B0-----:R-:W-:Y:S01]  /*1030*/  IMAD.WIDE.U32 R10, R2, 0x4, R8 ;  /* 0x00000004020a7825 */ /* 0x001fe200078e0008 */
[----:B------:R-:W-:-:S03]  /*1040*/  IADD3 R14, PT, PT, R14, 0x1, RZ ;  /* 0x000000010e0e7810 */ /* 0x000fc60007ffe0ff */
[----:B------:R-:W-:Y:S01]  /*1050*/  IMAD.IADD R2, R5, 0x1, R2 ;  /* 0x0000000105027824 */ /* 0x000fe200078e0202 */
[----:B------:R-:W-:Y:S01]  /*1060*/  ISETP.NE.AND P1, PT, R14, R17, PT ;  /* 0x000000110e00720c */ /* 0x000fe20003f25270 */
[----:B--2---:R-:W-:-:S05]  /*1070*/  HADD2.F32 R15, -RZ, R12.H0_H0 ;  /* 0x2000000cff0f7230 */ /* 0x004fca0000004100 */
[----:B------:R1:W-:Y:S07]  /*1080*/  STG.E desc[UR8][R10.64], R15 ;  /* 0x0000000f0a007986 */ /* 0x0003ee000c101908 */
[----:B------:R-:W-:Y:S05]  /*1090*/  @P1 BRA `(.L_x_16) ;  /* 0xfffffffc00d01947 */ /* 0x000fea000383ffff */
.L_x_15:
[----:B------:R-:W-:Y:S05]  /*10a0*/  BSYNC.RECONVERGENT B1 ;  /* 0x0000000000017941 */ /* 0x000fea0003800200 */
.L_x_14:
[----:B------:R-:W-:Y:S05]  /*10b0*/  @!P2 BRA `(.L_x_3) ;  /* 0x000000000098a947 */ /* 0x000fea0003800000 */
.L_x_17:
[----:B--2---:R-:W-:Y:S01]  /*10c0*/  IMAD.IADD R19, R5, 0x1, R2 ;  /* 0x0000000105137824 */ /* 0x004fe200078e0202 */
[----:B------:R-:W-:-:S04]  /*10d0*/  IADD3 R8, P1, PT, R2, R0, RZ ;  /* 0x0000000002087210 */ /* 0x000fc80007f3e0ff */
[----:B------:R-:W-:Y:S01]  /*10e0*/  IADD3 R21, PT, PT, R5, R19, RZ ;  /* 0x0000001305157210 */ /* 0x000fe20007ffe0ff */
[--C-:B-1----:R-:W-:Y:S01]  /*10f0*/  IMAD.X R11, RZ, RZ, R16.reuse, P1 ;  /* 0x000000ffff0b7224 */ /* 0x102fe200008e0610 */
[C---:B------:R-:W-:Y:S02]  /*1100*/  LEA R24, P2, R8.reuse, UR10, 0x1 ;  /* 0x0000000a08187c11 */ /* 0x040fe4000f8408ff */
[-C--:B------:R-:W-:Y:S01]  /*1110*/  IADD3 R9, P1, PT, R19, R0.reuse, RZ ;  /* 0x0000000013097210 */ /* 0x080fe20007f3e0ff */
[----:B------:R-:W-:Y:S01]  /*1120*/  IMAD.IADD R17, R5, 0x1, R21 ;  /* 0x0000000105117824 */ /* 0x000fe200078e0215 */
[----:B------:R-:W-:Y:S02]  /*1130*/  LEA.HI.X R25, R8, UR11, R11, 0x1, P2 ;  /* 0x0000000b08197c11 */ /* 0x000fe400090f0c0b */
[-C--:B------:R-:W-:Y:S01]  /*1140*/  IADD3 R11, P2, PT, R21, R0.reuse, RZ ;  /* 0x00000000150b7210 */ /* 0x080fe20007f5e0ff */
[--C-:B------:R-:W-:Y:S01]  /*1150*/  IMAD.X R12, RZ, RZ, R16.reuse, P1 ;  /* 0x000000ffff0c7224 */ /* 0x100fe200008e0610 */
[----:B------:R-:W-:Y:S01]  /*1160*/  LEA R8, P1, R9, UR10, 0x1 ;  /* 0x0000000a09087c11 */ /* 0x000fe2000f8208ff */
[----:B------:R-:W2:Y:S01]  /*1170*/  LDG.E.U16.CONSTANT R24, desc[UR8][R24.64] ;  /* 0x0000000818187981 */ /* 0x000ea2000c1e9500 */
[----:B------:R-:W-:Y:S01]  /*1180*/  IADD3 R13, P3, PT, R17, R0, RZ ;  /* 0x00000000110d7210 */ /* 0x000fe20007f7e0ff */
[----:B------:R-:W-:Y:S01]  /*1190*/  IMAD.X R18, RZ, RZ, R16, P2 ;  /* 0x000000ffff127224 */ /* 0x000fe200010e0610 */
[----:B------:R-:W-:-:S02]  /*11a0*/  LEA R10, P2, R11, UR10, 0x1 ;  /* 0x0000000a0b0a7c11 */ /* 0x000fc4000f8408ff */
[----:B------:R-:W-:Y:S02]  /*11b0*/  LEA.HI.X R9, R9, UR11, R12, 0x1, P1 ;  /* 0x0000000b09097c11 */ /* 0x000fe400088f0c0c */
[----:B------:R-:W-:Y:S02]  /*11c0*/  IADD3.X R14, PT, PT, RZ, R16, RZ, P3, !PT ;  /* 0x00000010ff0e7210 */ /* 0x000fe40001ffe4ff */
[----:B------:R-:W-:Y:S01]  /*11d0*/  LEA R12, P1, R13, UR10, 0x1 ;  /* 0x0000000a0d0c7c11 */ /* 0x000fe2000f8208ff */
[----:B------:R-:W3:Y:S01]  /*11e0*/  LDG.E.U16.CONSTANT R8, desc[UR8][R8.64] ;  /* 0x0000000808087981 */ /* 0x000ee2000c1e9500 */
[----:B------:R-:W-:Y:S02]  /*11f0*/  LEA.HI.X R11, R11, UR11, R18, 0x1, P2 ;  /* 0x0000000b0b0b7c11 */ /* 0x000fe400090f0c12 */
[----:B------:R-:W-:-:S03]  /*1200*/  LEA.HI.X R13, R13, UR11, R14, 0x1, P1 ;  /* 0x0000000b0d0d7c11 */ /* 0x000fc600088f0c0e */
[----:B------:R-:W4:Y:S04]  /*1210*/  LDG.E.U16.CONSTANT R10, desc[UR8][R10.64] ;  /* 0x000000080a0a7981 */ /* 0x000f28000c1e9500 */
[----:B------:R-:W5:Y:S01]  /*1220*/  LDG.E.U16.CONSTANT R12, desc[UR8][R12.64] ;  /* 0x000000080c0c7981 */ /* 0x000f62000c1e9500 */
[----:B------:R-:W-:-:S04]  /*1230*/  IMAD.WIDE.U32 R14, R2, 0x4, R6 ;  /* 0x00000004020e7825 */ /* 0x000fc800078e0006 */
[----:B------:R-:W-:-:S04]  /*1240*/  IMAD.WIDE.U32 R18, R19, 0x4, R6 ;  /* 0x0000000413127825 */ /* 0x000fc800078e0006 */
[----:B------:R-:W-:-:S04]  /*1250*/  IMAD.WIDE.U32 R20, R21, 0x4, R6 ;  /* 0x0000000415147825 */ /* 0x000fc800078e0006 */
[----:B------:R-:W-:-:S04]  /*1260*/  IMAD.WIDE.U32 R22, R17, 0x4, R6 ;  /* 0x0000000411167825 */ /* 0x000fc800078e0006 */
[----:B------:R-:W-:-:S05]  /*1270*/  IMAD.IADD R2, R5, 0x1, R17 ;  /* 0x0000000105027824 */ /* 0x000fca00078e0211 */
[----:B------:R-:W-:Y:S01]  /*1280*/  ISETP.GE.AND P1, PT, R2, R3, PT ;  /* 0x000000030200720c */ /* 0x000fe20003f26270 */
[----:B--2---:R-:W-:-:S05]  /*1290*/  HADD2.F32 R26, -RZ, R24.H0_H0 ;  /* 0x20000018ff1a7230 */ /* 0x004fca0000004100 */
[----:B------:R2:W-:Y:S01]  /*12a0*/  STG.E desc[UR8][R14.64], R26 ;  /* 0x0000001a0e007986 */ /* 0x0005e2000c101908 */
[----:B---3--:R-:W-:Y:S02]  /*12b0*/  HADD2.F32 R27, -RZ, R8.H0_H0 ;  /* 0x20000008ff1b7230 */ /* 0x008fe40000004100 */
[----:B----4-:R-:W-:-:S03]  /*12c0*/  HADD2.F32 R25, -RZ, R10.H0_H0 ;  /* 0x2000000aff197230 */ /* 0x010fc60000004100 */
[----:B------:R2:W-:Y:S01]  /*12d0*/  STG.E desc[UR8][R18.64], R27 ;  /* 0x0000001b12007986 */ /* 0x0005e2000c101908 */
[----:B-----5:R-:W-:-:S03]  /*12e0*/  HADD2.F32 R29, -RZ, R12.H0_H0 ;  /* 0x2000000cff1d7230 */ /* 0x020fc60000004100 */
[----:B------:R2:W-:Y:S04]  /*12f0*/  STG.E desc[UR8][R20.64], R25 ;  /* 0x0000001914007986 */ /* 0x0005e8000c101908 */
[----:B------:R2:W-:Y:S01]  /*1300*/  STG.E desc[UR8][R22.64], R29 ;  /* 0x0000001d16007986 */ /* 0x0005e2000c101908 */
[----:B------:R-:W-:Y:S05]  /*1310*/  @!P1 BRA `(.L_x_17) ;  /* 0xfffffffc00689947 */ /* 0x000fea000383ffff */
.L_x_3:
[----:B------:R-:W-:Y:S05]  /*1320*/  BSYNC.RECONVERGENT B0 ;  /* 0x0000000000007941 */ /* 0x000fea0003800200 */
.L_x_0:
[----:B------:R-:W3:Y:S02]  /*1330*/  LDCU UR4, c[0x0][0x3b0] ;  /* 0x00007600ff0477ac */ /* 0x000ee40008000800 */
[----:B---3--:R-:W-:Y:S01]  /*1340*/  UISETP.GE.AND UP0, UPT, UR4, 0x1, UPT ;  /* 0x000000010400788c */ /* 0x008fe2000bf06270 */
[----:B------:R-:W-:Y:S08]  /*1350*/  BAR.SYNC.DEFER_BLOCKING 0x0 ;  /* 0x0000000000007b1d */ /* 0x000ff00000010000 */
[----:B------:R-:W-:Y:S05]  /*1360*/  BRA.U !UP0, `(.L_x_18) ;  /* 0x0000000508047547 */ /* 0x000fea000b800000 */
[----:B------:R-:W3:Y:S01]  /*1370*/  LDCU UR6, c[0x0][0x3b0] ;  /* 0x00007600ff0677ac */ /* 0x000ee20008000800 */
[----:B------:R-:W-:Y:S04]  /*1380*/  BSSY.RECONVERGENT B2, `(.L_x_19) ;  /* 0x000003e000027945 */ /* 0x000fe80003800200 */
[----:B------:R-:W-:Y:S05]  /*1390*/  @P0 BRA `(.L_x_20) ;  /* 0x0000000000f00947 */ /* 0x000fea0003800000 */
[----:B-1----:R-:W-:-:S07]  /*13a0*/  IMAD.MOV.U32 R10, RZ, RZ, R4 ;  /* 0x000000ffff0a7224 */ /* 0x002fce00078e0004 */
.L_x_30:
[----:B------:R-:W1:Y:S08]  /*13b0*/  LDC.64 R2, c[0x0][0x390] ;  /* 0x0000e400ff027b82 */ /* 0x000e700000000a00 */
[----:B0-----:R-:W0:Y:S01]  /*13c0*/  LDC.64 R8, c[0x0][0x390] ;  /* 0x0000e400ff087b82 */ /* 0x001e220000000a00 */
[----:B-1----:R-:W4:Y:S01]  /*13d0*/  LDG.E.64.CONSTANT R2, desc[UR8][R2.64] ;  /* 0x0000000802027981 */ /* 0x002f22000c1e9b00 */
[----:B------:R-:W-:Y:S01]  /*13e0*/  BSSY.RECONVERGENT B3, `(.L_x_21) ;  /* 0x0000032000037945 */ /* 0x000fe20003800200 */
[----:B------:R-:W-:Y:S01]  /*13f0*/  IMAD.MOV.U32 R6, RZ, RZ, RZ ;  /* 0x000000ffff067224 */ /* 0x000fe200078e00ff */
[----:B----4-:R-:W-:-:S04]  /*1400*/  ISETP.NE.U32.AND P0, PT, R2, R10, PT ;  /* 0x0000000a0200720c */ /* 0x010fc80003f05070 */
[----:B------:R-:W-:-:S13]  /*1410*/  ISETP.NE.AND.EX P0, PT, R3, RZ, PT, P0 ;  /* 0x000000ff0300720c */ /* 0x000fda0003f05300 */
[----:B0-----:R-:W-:Y:S05]  /*1420*/  @!P0 BRA `(.L_x_22) ;  /* 0x0000000000208947 */ /* 0x001fea0003800000 */
.L_x_24:
[----:B------:R-:W-:-:S04]  /*1430*/  IADD3 R6, PT, PT, R6, 0x1, RZ ;  /* 0x0000000106067810 */ /* 0x000fc80007ffe0ff */
[----:B---3--:R-:W-:-:S13]  /*1440*/  ISETP.NE.AND P0, PT, R6, UR6, PT ;  /* 0x0000000606007c0c */ /* 0x008fda000bf05270 */
[----:B------:R-:W-:Y:S05]  /*1450*/  @!P0 BRA `(.L_x_23) ;  /* 0x0000000000a88947 */ /* 0x000fea0003800000 */
[----:B------:R-:W-:-:S06]  /*1460*/  IMAD.WIDE.U32 R2, R6, 0x8, R8 ;  /* 0x0000000806027825 */ /* 0x000fcc00078e0008 */
[----:B------:R-:W3:Y:S02]  /*1470*/  LDG.E.64.CONSTANT R2, desc[UR8][R2.64] ;  /* 0x0000000802027981 */ /* 0x000ee4000c1e9b00 */
[----:B---3--:R-:W-:-:S04]  /*1480*/  ISETP.NE.U32.AND P0, PT, R2, R10, PT ;  /* 0x0000000a0200720c */ /* 0x008fc80003f05070 */
[----:B------:R-:W-:-:S13]  /*1490*/  ISETP.NE.AND.EX P0, PT, R3, RZ, PT, P0 ;  /* 0x000000ff0300720c */ /* 0x000fda0003f05300 */
[----:B------:R-:W-:Y:S05]  /*14a0*/  @P0 BRA `(.L_x_24) ;  /* 0xfffffffc00e00947 */ /* 0x000fea000383ffff */
.L_x_22:
[----:B------:R-:W0:Y:S01]  /*14b0*/  LDCU.64 UR4, c[0x0][0x388] ;  /* 0x00007100ff0477ac */ /* 0x000e220008000a00 */
[----:B------:R-:W1:Y:S01]  /*14c0*/  LDC R9, c[0x0][0x3b4] ;  /* 0x0000ed00ff097b82 */ /* 0x000e620000000800 */
[----:B0-----:R-:W-:-:S04]  /*14d0*/  LEA R12, P0, R10, UR4, 0x2 ;  /* 0x000000040a0c7c11 */ /* 0x001fc8000f8010ff */
[----:B------:R-:W-:-:S05]  /*14e0*/  LEA.HI.X R13, R10, UR5, RZ, 0x2, P0 ;  /* 0x000000050a0d7c11 */ /* 0x000fca00080f14ff */
[----:B------:R0:W5:Y:S01]  /*14f0*/  LDG.E R0, desc[UR8][R12.64] ;  /* 0x000000080c007981 */ /* 0x000162000c1e1900 */
[----:B-1----:R-:W-:-:S13]  /*1500*/  FSETP.NEU.AND P0, PT, R9, 1, PT ;  /* 0x3f8000000900780b */ /* 0x002fda0003f0d000 */
[----:B0-----:R-:W-:Y:S05]  /*1510*/  @!P0 BRA `(.L_x_25) ;  /* 0x0000000000588947 */ /* 0x001fea0003800000 */
[----:B-----5:R-:W-:Y:S01]  /*1520*/  FSETP.GT.AND P0, PT, R0, RZ, PT ;  /* 0x000000ff0000720b */ /* 0x020fe20003f04000 */
[----:B------:R-:W-:-:S12]  /*1530*/  BSSY.RECONVERGENT B4, `(.L_x_25) ;  /* 0x0000014000047945 */ /* 0x000fd80003800200 */
[----:B------:R-:W-:Y:S05]  /*1540*/  @!P0 BRA `(.L_x_26) ;  /* 0x0000000000448947 */ /* 0x000fea0003800000 */
[----:B------:R-:W0:Y:S01]  /*1550*/  MUFU.RCP R2, R9 ;  /* 0x0000000900027308 */ /* 0x000e220000001000 */
[----:B------:R-:W-:Y:S07]  /*1560*/  BSSY.RECONVERGENT B5, `(.L_x_27) ;  /* 0x000000d000057945 */ /* 0x000fee0003800200 */
[----:B------:R-:W1:Y:S01]  /*1570*/  FCHK P0, R0, R9 ;  /* 0x0000000900007302 */ /* 0x000e620000000000 */
[----:B0-----:R-:W-:-:S04]  /*1580*/  FFMA R3, R2, -R9, 1 ;  /* 0x3f80000002037423 */ /* 0x001fc80000000809 */
[----:B------:R-:W-:-:S04]  /*1590*/  FFMA R3, R2, R3, R2 ;  /* 0x0000000302037223 */ /* 0x000fc80000000002 */
[----:B------:R-:W-:-:S04]  /*15a0*/  FFMA R2, R0, R3, RZ ;  /* 0x0000000300027223 */ /* 0x000fc800000000ff */
[----:B------:R-:W-:-:S04]  /*15b0*/  FFMA R7, R2, -R9, R0 ;  /* 0x8000000902077223 */ /* 0x000fc80000000000 */
[----:B------:R-:W-:Y:S01]  /*15c0*/  FFMA R2, R3, R7, R2 ;  /* 0x0000000703027223 */ /* 0x000fe20000000002 */
[----:B-1----:R-:W-:Y:S06]  /*15d0*/  @!P0 BRA `(.L_x_28) ;  /* 0x0000000000148947 */ /* 0x002fec0003800000 */
[----:B------:R-:W0:Y:S01]  /*15e0*/  LDCU UR4, c[0x0][0x3b4] ;  /* 0x00007680ff0477ac */ /* 0x000e220008000800 */
[----:B------:R-:W-:Y:S01]  /*15f0*/  MOV R2, 0x1620 ;  /* 0x0000162000027802 */ /* 0x000fe20000000f00 */
[----:B0-----:R-:W-:-:S07]  /*1600*/  IMAD.U32 R3, RZ, RZ, UR4 ;  /* 0x00000004ff037e24 */ /* 0x001fce000f8e00ff */
[----:B--23--:R-:W-:Y:S05]  /*1610*/  CALL.REL.NOINC `($__internal_1_$__cuda_sm3x_div_rn_noftz_f32_slowpath) ;  /* 0x0000006000587944 */ /* 0x00cfea0003c00000 */
[----:B------:R-:W-:-:S07]  /*1620*/  IMAD.MOV.U32 R2, RZ, RZ, R0 ;  /* 0x000000ffff027224 */ /* 0x000fce00078e0000 */
.L_x_28:
[----:B---3--:R-:W-:Y:S05]  /*1630*/  BSYNC.RECONVERGENT B5 ;  /* 0x0000000000057941 */ /* 0x008fea0003800200 */
.L_x_27:
[----:B------:R-:W-:Y:S01]  /*1640*/  IMAD.MOV.U32 R0, RZ, RZ, R2 ;  /* 0x000000ffff007224 */ /* 0x000fe200078e0002 */
[----:B------:R-:W-:Y:S06]  /*1650*/  BRA `(.L_x_29) ;  /* 0x0000000000047947 */ /* 0x000fec0003800000 */
.L_x_26:
[----:B------:R-:W-:-:S07]  /*1660*/  FMUL R0, R0, R9 ;  /* 0x0000000900007220 */ /* 0x000fce0000400000 */
.L_x_29:
[----:B---3--:R-:W-:Y:S05]  /*1670*/  BSYNC.RECONVERGENT B4 ;  /* 0x0000000000047941 */ /* 0x008fea0003800200 */
.L_x_25:
[----:B------:R-:W0:Y:S01]  /*1680*/  LDC.64 R2, c[0x0][0x398] ;  /* 0x0000e600ff027b82 */ /* 0x000e220000000a00 */
[----:B------:R-:W1:Y:S01]  /*1690*/  LDCU.64 UR4, c[0x0][0x3b8] ;  /* 0x00007700ff0477ac */ /* 0x000e620008000a00 */
[----:B0-----:R-:W-:-:S06]  /*16a0*/  IMAD.WIDE.U32 R6, R6, 0x4, R2 ;  /* 0x0000000406067825 */ /* 0x001fcc00078e0002 */
[----:B------:R-:W4:Y:S02]  /*16b0*/  LDG.E.CONSTANT R6, desc[UR8][R6.64] ;  /* 0x0000000806067981 */ /* 0x000f24000c1e9900 */
[----:B----4-:R-:W-:-:S05]  /*16c0*/  I2FP.F32.S32 R3, R6 ;  /* 0x0000000600037245 */ /* 0x010fca0000201400 */
[----:B-1---5:R-:W-:-:S04]  /*16d0*/  FFMA R3, -R3, UR4, R0 ;  /* 0x0000000403037c23 */ /* 0x022fc80008000100 */
[----:B------:R-:W-:-:S05]  /*16e0*/  FADD R3, R3, -UR5 ;  /* 0x8000000503037e21 */ /* 0x000fca0008000000 */
[----:B------:R0:W-:Y:S02]  /*16f0*/  STG.E desc[UR8][R12.64], R3 ;  /* 0x000000030c007986 */ /* 0x0001e4000c101908 */
.L_x_23:
[----:B---3--:R-:W-:Y:S05]  /*1700*/  BSYNC.RECONVERGENT B3 ;  /* 0x0000000000037941 */ /* 0x008fea0003800200 */
.L_x_21:
[----:B------:R-:W0:Y:S01]  /*1710*/  LDCU UR4, c[0x0][0x3ac] ;  /* 0x00007580ff0477ac */ /* 0x000e220008000800 */
[----:B------:R-:W-:Y:S01]  /*1720*/  IADD3 R10, PT, PT, R5, R10, RZ ;  /* 0x0000000a050a7210 */ /* 0x000fe20007ffe0ff */
[----:B0-----:R-:W-:-:S05]  /*1730*/  IMAD.U32 R3, RZ, RZ, UR4 ;  /* 0x00000004ff037e24 */ /* 0x001fca000f8e00ff */
[----:B------:R-:W-:-:S13]  /*1740*/  ISETP.GE.AND P0, PT, R10, R3, PT ;  /* 0x000000030a00720c */ /* 0x000fda0003f06270 */
[----:B------:R-:W-:Y:S05]  /*1750*/  @!P0 BRA `(.L_x_30) ;  /* 0xfffffffc00148947 */ /* 0x000fea000383ffff */
.L_x_20:
[----:B---3--:R-:W-:Y:S05]  /*1760*/  BSYNC.RECONVERGENT B2 ;  /* 0x0000000000027941 */ /* 0x008fea0003800200 */
.L_x_19:
[----:B------:R-:W-:Y:S06]  /*1770*/  BAR.SYNC.DEFER_BLOCKING 0x0 ;  /* 0x0000000000007b1d */ /* 0x000fec0000010000 */
.L_x_18:
[----:B------:R-:W3:Y:S02]  /*1780*/  LDC R7, c[0x0][0x3c0] ;  /* 0x0000f000ff077b82 */ /* 0x000ee40000000800 */
[----:B---3--:R-:W-:-:S13]  /*1790*/  FSETP.NEU.AND P0, PT, R7, RZ, PT ;  /* 0x000000ff0700720b */ /* 0x008fda0003f0d000 */
[----:B------:R-:W-:Y:S05]  /*17a0*/  @P0 BRA `(.L_x_31) ;  /* 0x0000001000f40947 */ /* 0x000fea0003800000 */
[----:B------:R-:W-:Y:S01]  /*17b0*/  ISETP.GE.AND P0, PT, R4, R3, PT ;  /* 0x000000030400720c */ /* 0x000fe20003f06270 */
[----:B------:R-:W-:Y:S01]  /*17c0*/  BSSY.RECONVERGENT B0, `(.L_x_32) ;  /* 0x0000115000007945 */ /* 0x000fe20003800200 */
[----:B------:R-:W-:Y:S02]  /*17d0*/  IMAD.MOV.U32 R7, RZ, RZ, RZ ;  /* 0x000000ffff077224 */ /* 0x000fe400078e00ff */
[----:B------:R-:W-:-:S09]  /*17e0*/  IMAD.MOV.U32 R0, RZ, RZ, -0xeb60d36 ;  /* 0xf149f2caff007424 */ /* 0x000fd200078e00ff */
[----:B------:R-:W-:Y:S05]  /*17f0*/  @P0 BRA `(.L_x_33) ;  /* 0x0000001000440947 */ /* 0x000fea0003800000 */
[----:B------:R-:W3:Y:S01]  /*1800*/  I2F.U32.RP R2, R5 ;  /* 0x0000000500027306 */ /* 0x000ee20000209000 */
[C---:B0-2---:R-:W-:Y:S01]  /*1810*/  IMAD.IADD R20, R5.reuse, 0x1, R4 ;  /* 0x0000000105147824 */ /* 0x045fe200078e0204 */
[----:B------:R-:W-:Y:S01]  /*1820*/  ISETP.NE.U32.AND P2, PT, R5, RZ, PT ;  /* 0x000000ff0500720c */ /* 0x000fe20003f45070 */
[----:B------:R-:W-:Y:S01]  /*1830*/  IMAD.MOV R9, RZ, RZ, -R5 ;  /* 0x000000ffff097224 */ /* 0x000fe200078e0a05 */
[----:B------:R-:W-:Y:S01]  /*1840*/  BSSY.RECONVERGENT B1, `(.L_x_34) ;  /* 0x00000fe000017945 */ /* 0x000fe20003800200 */
[----:B------:R-:W-:Y:S02]  /*1850*/  MOV R8, R4 ;  /* 0x0000000400087202 */ /* 0x000fe40000000f00 */
[CC--:B------:R-:W-:Y:S02]  /*1860*/  ISETP.GE.AND P0, PT, R20.reuse, R3.reuse, PT ;  /* 0x000000031400720c */ /* 0x0c0fe40003f06270 */
[----:B------:R-:W-:Y:S02]  /*1870*/  VIMNMX R3, PT, PT, R20, R3, !PT ;  /* 0x0000000314037248 */ /* 0x000fe40007fe0100 */
[----:B------:R-:W-:Y:S01]  /*1880*/  SEL R0, RZ, 0x1, P0 ;  /* 0x00000001ff007807 */ /* 0x000fe20000000000 */
[----:B---3--:R-:W0:Y:S02]  /*1890*/  MUFU.RCP R2, R2 ;  /* 0x0000000200027308 */ /* 0x008e240000001000 */
[----:B0-----:R-:W-:-:S02]  /*18a0*/  IADD3 R6, PT, PT, R2, 0xffffffe, RZ ;  /* 0x0ffffffe02067810 */ /* 0x001fc40007ffe0ff */
[----:B------:R-:W-:-:S04]  /*18b0*/  IADD3 R2, PT, PT, R3, -R20, -R0 ;  /* 0x8000001403027210 */ /* 0x000fc80007ffe800 */
[----:B------:R0:W2:Y:S02]  /*18c0*/  F2I.FTZ.U32.TRUNC.NTZ R7, R6 ;  /* 0x0000000600077305 */ /* 0x0000a4000021f000 */
[----:B0-----:R-:W-:Y:S02]  /*18d0*/  IMAD.MOV.U32 R6, RZ, RZ, RZ ;  /* 0x000000ffff067224 */ /* 0x001fe400078e00ff */
[----:B--2---:R-:W-:-:S04]  /*18e0*/  IMAD R9, R9, R7, RZ ;  /* 0x0000000709097224 */ /* 0x004fc800078e02ff */
[----:B------:R-:W-:-:S04]  /*18f0*/  IMAD.HI.U32 R9, R7, R9, R6 ;  /* 0x0000000907097227 */ /* 0x000fc800078e0006 */
[----:B------:R-:W-:Y:S02]  /*1900*/  IMAD.MOV.U32 R7, RZ, RZ, RZ ;  /* 0x000000ffff077224 */ /* 0x000fe400078e00ff */
[----:B------:R-:W-:-:S05]  /*1910*/  IMAD.HI.U32 R3, R9, R2, RZ ;  /* 0x0000000209037227 */ /* 0x000fca00078e00ff */
[----:B------:R-:W-:-:S05]  /*1920*/  IADD3 R6, PT, PT, -R3, RZ, RZ ;  /* 0x000000ff03067210 */ /* 0x000fca0007ffe1ff */
[----:B------:R-:W-:-:S05]  /*1930*/  IMAD R2, R5, R6, R2 ;  /* 0x0000000605027224 */ /* 0x000fca00078e0202 */
[----:B------:R-:W-:-:S13]  /*1940*/  ISETP.GE.U32.AND P0, PT, R2, R5, PT ;  /* 0x000000050200720c */ /* 0x000fda0003f06070 */
[----:B------:R-:W-:Y:S02]  /*1950*/  @P0 IMAD.IADD R2, R2, 0x1, -R5 ;  /* 0x0000000102020824 */ /* 0x000fe400078e0a05 */
[----:B------:R-:W-:-:S03]  /*1960*/  @P0 VIADD R3, R3, 0x1 ;  /* 0x0000000103030836 */ /* 0x000fc60000000000 */
[----:B------:R-:W-:-:S13]  /*1970*/  ISETP.GE.U32.AND P1, PT, R2, R5, PT ;  /* 0x000000050200720c */ /* 0x000fda0003f26070 */
[----:B------:R-:W-:Y:S01]  /*1980*/  @P1 VIADD R3, R3, 0x1 ;  /* 0x0000000103031836 */ /* 0x000fe20000000000 */
[----:B------:R-:W-:-:S04]  /*1990*/  @!P2 LOP3.LUT R3, RZ, R5, RZ, 0x33, !PT ;  /* 0x00000005ff03a212 */ /* 0x000fc800078e33ff */
[----:B------:R-:W-:-:S04]  /*19a0*/  IADD3 R0, PT, PT, R0, R3, RZ ;  /* 0x0000000300007210 */ /* 0x000fc80007ffe0ff */
[C---:B------:R-:W-:Y:S01]  /*19b0*/  ISETP.GE.U32.AND P0, PT, R0.reuse, 0x3, PT ;  /* 0x000000030000780c */ /* 0x040fe20003f06070 */
[----:B------:R-:W-:Y:S02]  /*19c0*/  VIADD R3, R0, 0x1 ;  /* 0x0000000100037836 */ /* 0x000fe40000000000 */
[----:B------:R-:W-:-:S03]  /*19d0*/  IMAD.MOV.U32 R0, RZ, RZ, -0xeb60d36 ;  /* 0xf149f2caff007424 */ /* 0x000fc600078e00ff */
[----:B------:R-:W-:-:S07]  /*19e0*/  LOP3.LUT R2, R3, 0x3, RZ, 0xc0, !PT ;  /* 0x0000000303027812 */ /* 0x000fce00078ec0ff */
[----:B------:R-:W-:Y:S05]  /*19f0*/  @!P0 BRA `(.L_x_35) ;  /* 0x0000000c00888947 */ /* 0x000fea0003800000 */
[----:B------:R-:W-:Y:S01]  /*1a00*/  LOP3.LUT R3, R3, 0xfffffffc, RZ, 0xc0, !PT ;  /* 0xfffffffc03037812 */ /* 0x000fe200078ec0ff */
[----:B------:R-:W0:Y:S01]  /*1a10*/  LDC.64 R18, c[0x0][0x388] ;  /* 0x0000e200ff127b82 */ /* 0x000e220000000a00 */
[----:B------:R-:W-:Y:S01]  /*1a20*/  BSSY.RELIABLE B2, `(.L_x_36) ;  /* 0x00000c1000027945 */ /* 0x000fe20003800100 */
[----:B------:R-:W-:Y:S02]  /*1a30*/  HFMA2 R7, -RZ, RZ, 0, 0 ;  /* 0x00000000ff077431 */ /* 0x000fe400000001ff */
[C-C-:B-1----:R-:W-:Y:S02]  /*1a40*/  IMAD R10, R5.reuse, 0x2, R4.reuse ;  /* 0x00000002050a7824 */ /* 0x142fe400078e0204 */
[----:B------:R-:W-:Y:S02]  /*1a50*/  IMAD.MOV R3, RZ, RZ, -R3 ;  /* 0x000000ffff037224 */ /* 0x000fe400078e0a03 */
[--C-:B------:R-:W-:Y:S02]  /*1a60*/  IMAD R26, R5, 0x3, R4.reuse ;  /* 0x00000003051a7824 */ /* 0x100fe400078e0204 */
[----:B------:R-:W-:Y:S01]  /*1a70*/  IMAD.MOV.U32 R0, RZ, RZ, -0xeb60d36 ;  /* 0xf149f2caff007424 */ /* 0x000fe200078e00ff */
[----:B------:R-:W-:Y:S01]  /*1a80*/  ISETP.GE.AND P0, PT, R3, RZ, PT ;  /* 0x000000ff0300720c */ /* 0x000fe20003f06270 */
[----:B------:R-:W-:-:S12]  /*1a90*/  IMAD.MOV.U32 R8, RZ, RZ, R4 ;  /* 0x000000ffff087224 */ /* 0x000fd800078e0004 */
[----:B------:R-:W-:Y:S05]  /*1aa0*/  @P0 BRA `(.L_x_37) ;  /* 0x0000000800e00947 */ /* 0x000fea0003800000 */
[----:B------:R-:W-:Y:S01]  /*1ab0*/  IMAD.MOV R6, RZ, RZ, -R3 ;  /* 0x000000ffff067224 */ /* 0x000fe200078e0a03 */
[----:B------:R-:W-:Y:S01]  /*1ac0*/  BSSY.RECONVERGENT B3, `(.L_x_38) ;  /* 0x0000075000037945 */ /* 0x000fe20003800200 */
[----:B------:R-:W-:-:S03]  /*1ad0*/  PLOP3.LUT P0, PT, PT, PT, PT, 0x80, 0x8 ;  /* 0x000000000008781c */ /* 0x000fc60003f0f070 */
[----:B------:R-:W-:-:S13]  /*1ae0*/  ISETP.GT.AND P1, PT, R6, 0xc, PT ;  /* 0x0000000c0600780c */ /* 0x000fda0003f24270 */
[----:B------:R-:W-:Y:S05]  /*1af0*/  @!P1 BRA `(.L_x_39) ;  /* 0x0000000400c49947 */ /* 0x000fea0003800000 */
[----:B------:R-:W1:Y:S01]  /*1b00*/  LDC.64 R16, c[0x0][0x388] ;  /* 0x0000e200ff107b82 */ /* 0x000e620000000a00 */
[----:B------:R-:W-:-:S13]  /*1b10*/  PLOP3.LUT P0, PT, PT, PT, PT, 0x8, 0x80 ;  /* 0x000000000080781c */ /* 0x000fda0003f0e170 */
.L_x_40:
[----:B-1----:R-:W-:-:S05]  /*1b20*/  IMAD.WIDE.U32 R22, R8, 0x4, R16 ;  /* 0x0000000408167825 */ /* 0x002fca00078e0010 */
[----:B------:R1:W2:Y:S01]  /*1b30*/  LDG.E R29, desc[UR8][R22.64] ;  /* 0x00000008161d7981 */ /* 0x0002a2000c1e1900 */
[----:B------:R-:W-:-:S06]  /*1b40*/  IMAD.WIDE.U32 R14, R20, 0x4, R16 ;  /* 0x00000004140e7825 */ /* 0x000fcc00078e0010 */
[----:B------:R-:W3:Y:S01]  /*1b50*/  LDG.E R15, desc[UR8][R14.64] ;  /* 0x000000080e0f7981 */ /* 0x000ee2000c1e1900 */
[----:B------:R-:W-:-:S05]  /*1b60*/  IMAD.WIDE.U32 R12, R10, 0x4, R16 ;  /* 0x000000040a0c7825 */ /* 0x000fca00078e0010 */
[----:B------:R4:W5:Y:S01]  /*1b70*/  LDG.E R6, desc[UR8][R12.64] ;  /* 0x000000080c067981 */ /* 0x000962000c1e1900 */
[----:B-1----:R-:W-:-:S04]  /*1b80*/  IMAD.WIDE.U32 R22, R26, 0x4, R16 ;  /* 0x000000041a167825 */ /* 0x002fc800078e0010 */
[C---:B------:R-:W-:Y:S01]  /*1b90*/  IMAD.IADD R28, R5.reuse, 0x1, R8 ;  /* 0x00000001051c7824 */ /* 0x040fe200078e0208 */
[----:B------:R1:W5:Y:S04]  /*1ba0*/  LDG.E R14, desc[UR8][R22.64] ;  /* 0x00000008160e7981 */ /* 0x000368000c1e1900 */
[----:B----4-:R-:W-:-:S05]  /*1bb0*/  IADD3 R12, PT, PT, R5, R28, RZ ;  /* 0x0000001c050c7210 */ /* 0x010fca0007ffe0ff */
[----:B------:R-:W-:-:S04]  /*1bc0*/  IMAD.IADD R25, R5, 0x1, R12 ;  /* 0x0000000105197824 */ /* 0x000fc800078e020c */
[----:B------:R-:W-:-:S04]  /*1bd0*/  IMAD.IADD R9, R5, 0x1, R25 ;  /* 0x0000000105097824 */ /* 0x000fc800078e0219 */
[----:B-1----:R-:W-:-:S05]  /*1be0*/  IMAD.WIDE.U32 R22, R9, 0x4, R16 ;  /* 0x0000000409167825 */ /* 0x002fca00078e0010 */
[----:B------:R1:W4:Y:S01]  /*1bf0*/  LDG.E R27, desc[UR8][R22.64] ;  /* 0x00000008161b7981 */ /* 0x000322000c1e1900 */
[----:B------:R-:W-:-:S04]  /*1c00*/  IMAD R11, R5, 0x4, R20 ;  /* 0x00000004050b7824 */ /* 0x000fc800078e0214 */
[----:B------:R-:W-:-:S05]  /*1c10*/  IMAD.WIDE.U32 R20, R11, 0x4, R16 ;  /* 0x000000040b147825 */ /* 0x000fca00078e0010 */
[----:B------:R0:W4:Y:S01]  /*1c20*/  LDG.E R13, desc[UR8][R20.64] ;  /* 0x00000008140d7981 */ /* 0x000122000c1e1900 */
[C---:B-1----:R-:W-:Y:S02]  /*1c30*/  IMAD.IADD R22, R5.reuse, 0x1, R9 ;  /* 0x0000000105167824 */ /* 0x042fe400078e0209 */
[C---:B------:R-:W-:Y:S02]  /*1c40*/  IMAD R26, R5.reuse, 0x4, R26 ;  /* 0x00000004051a7824 */ /* 0x040fe400078e021a */
[----:B------:R-:W-:Y:S01]  /*1c50*/  IMAD R11, R5, 0x4, R11 ;  /* 0x00000004050b7824 */ /* 0x000fe200078e020b */
[----:B--2---:R-:W-:-:S04]  /*1c60*/  FSETP.GT.AND P1, PT, R29, R0, PT ;  /* 0x000000001d00720b */ /* 0x004fc80003f24000 */
[----:B------:R-:W-:Y:S02]  /*1c70*/  FSEL R0, R29, R0, P1 ;  /* 0x000000001d007208 */ /* 0x000fe40000800000 */
[----:B------:R-:W-:Y:S02]  /*1c80*/  LEA R29, R5, R10, 0x2 ;  /* 0x0000000a051d7211 */ /* 0x000fe400078e10ff */
[----:B---3--:R-:W-:-:S04]  /*1c90*/  FSETP.GT.AND P2, PT, R15, R0, PT ;  /* 0x000000000f00720b */ /* 0x008fc80003f44000 */
[----:B------:R-:W-:Y:S01]  /*1ca0*/  FSEL R15, R15, R0, P2 ;  /* 0x000000000f0f7208 */ /* 0x000fe20001000000 */
[----:B0-----:R-:W-:Y:S01]  /*1cb0*/  IMAD.WIDE.U32 R20, R29, 0x4, R16 ;  /* 0x000000041d147825 */ /* 0x001fe200078e0010 */
[----:B------:R-:W-:Y:S02]  /*1cc0*/  SEL R7, R8, R7, P1 ;  /* 0x0000000708077207 */ /* 0x000fe40000800000 */
[CC--:B-----5:R-:W-:Y:S01]  /*1cd0*/  FSETP.GT.AND P1, PT, R6.reuse, R15.reuse, PT ;  /* 0x0000000f0600720b */ /* 0x0e0fe20003f24000 */
[C---:B------:R-:W-:Y:S01]  /*1ce0*/  IMAD.IADD R0, R5.reuse, 0x1, R22 ;  /* 0x0000000105007824 */ /* 0x040fe200078e0216 */
[----:B------:R0:W2:Y:S02]  /*1cf0*/  LDG.E R24, desc[UR8][R20.64] ;  /* 0x0000000814187981 */ /* 0x0000a4000c1e1900 */
[----:B------:R-:W-:Y:S02]  /*1d00*/  FSEL R15, R6, R15, P1 ;  /* 0x0000000f060f7208 */ /* 0x000fe40000800000 */
[----:B------:R-:W-:-:S02]  /*1d10*/  IADD3 R6, PT, PT, R5, R0, RZ ;  /* 0x0000000005067210 */ /* 0x000fc40007ffe0ff */
[----:B------:R-:W-:Y:S01]  /*1d20*/  FSETP.GT.AND P3, PT, R14, R15, PT ;  /* 0x0000000f0e00720b */ /* 0x000fe20003f64000 */
[----:B0-----:R-:W-:Y:S01]  /*1d30*/  IMAD.WIDE.U32 R20, R26, 0x4, R16 ;  /* 0x000000041a147825 */ /* 0x001fe200078e0010 */
[----:B------:R-:W-:-:S03]  /*1d40*/  SEL R10, R28, R7, P2 ;  /* 0x000000071c0a7207 */ /* 0x000fc60001000000 */
[----:B------:R-:W-:Y:S01]  /*1d50*/  IMAD.IADD R8, R5, 0x1, R6 ;  /* 0x0000000105087824 */ /* 0x000fe200078e0206 */
[----:B------:R-:W3:Y:S01]  /*1d60*/  LDG.E R7, desc[UR8][R20.64] ;  /* 0x0000000814077981 */ /* 0x000ee2000c1e1900 */
[----:B------:R-:W-:Y:S02]  /*1d70*/  FSEL R28, R14, R15, P3 ;  /* 0x0000000f0e1c7208 */ /* 0x000fe40001800000 */
[----:B------:R-:W-:-:S05]  /*1d80*/  IMAD.WIDE.U32 R14, R8, 0x4, R16 ;  /* 0x00000004080e7825 */ /* 0x000fca00078e0010 */
[----:B------:R0:W5:Y:S01]  /*1d90*/  LDG.E R23, desc[UR8][R14.64] ;  /* 0x000000080e177981 */ /* 0x000162000c1e1900 */
[----:B----4-:R-:W-:-:S04]  /*1da0*/  FSETP.GT.AND P4, PT, R27, R28, PT ;  /* 0x0000001c1b00720b */ /* 0x010fc80003f84000 */
[----:B------:R-:W-:Y:S01]  /*1db0*/  FSEL R27, R27, R28, P4 ;  /* 0x0000001c1b1b7208 */ /* 0x000fe20002000000 */
[----:B0-----:R-:W-:-:S05]  /*1dc0*/  IMAD.WIDE.U32 R14, R11, 0x4, R16 ;  /* 0x000000040b0e7825 */ /* 0x001fca00078e0010 */
[----:B------:R0:W4:Y:S01]  /*1dd0*/  LDG.E R28, desc[UR8][R14.64] ;  /* 0x000000080e1c7981 */ /* 0x000122000c1e1900 */
[CC--:B------:R-:W-:Y:S02]  /*1de0*/  FSETP.GT.AND P2, PT, R13.reuse, R27.reuse, PT ;  /* 0x0000001b0d00720b */ /* 0x0c0fe40003f44000 */
[----:B------:R-:W-:Y:S02]  /*1df0*/  SEL R10, R12, R10, P1 ;  /* 0x0000000a0c0a7207 */ /* 0x000fe40000800000 */
[----:B------:R-:W-:Y:S01]  /*1e00*/  FSEL R27, R13, R27, P2 ;  /* 0x0000001b0d1b7208 */ /* 0x000fe20001000000 */
[----:B------:R-:W-:Y:S01]  /*1e10*/  IMAD R29, R5, 0x4, R29 ;  /* 0x00000004051d7824 */ /* 0x000fe200078e021d */
[----:B------:R-:W-:Y:S01]  /*1e20*/  SEL R12, R25, R10, P3 ;  /* 0x0000000a190c7207 */ /* 0x000fe20001800000 */
[----:B------:R-:W-:Y:S02]  /*1e30*/  IMAD.IADD R10, R5, 0x1, R8 ;  /* 0x00000001050a7824 */ /* 0x000fe400078e0208 */
[----:B------:R-:W-:Y:S01]  /*1e40*/  IMAD.WIDE.U32 R20, R29, 0x4, R16 ;  /* 0x000000041d147825 */ /* 0x000fe200078e0010 */
[----:B0-----:R-:W-:-:S02]  /*1e50*/  SEL R15, R9, R12, P4 ;  /* 0x0000000c090f7207 */ /* 0x001fc40002000000 */
[C---:B------:R-:W-:Y:S01]  /*1e60*/  LEA R26, R5.reuse, R26, 0x2 ;  /* 0x0000001a051a7211 */ /* 0x040fe200078e10ff */
[C---:B------:R-:W-:Y:S01]  /*1e70*/  IMAD.IADD R12, R5.reuse, 0x1, R10 ;  /* 0x00000001050c7824 */ /* 0x040fe200078e020a */
[----:B------:R0:W4:Y:S03]  /*1e80*/  LDG.E R13, desc[UR8][R20.64] ;  /* 0x00000008140d7981 */ /* 0x000126000c1e1900 */
[----:B------:R-:W-:-:S05]  /*1e90*/  IMAD.IADD R14, R5, 0x1, R12 ;  /* 0x00000001050e7824 */ /* 0x000fca00078e020c */
[C---:B------:R-:W-:Y:S01]  /*1ea0*/  IADD3 R9, PT, PT, R5.reuse, R14, RZ ;  /* 0x0000000e05097210 */ /* 0x040fe20007ffe0ff */
[C---:B------:R-:W-:Y:S01]  /*1eb0*/  IMAD R11, R5.reuse, 0x4, R11 ;  /* 0x00000004050b7824 */ /* 0x040fe200078e020b */
[----:B------:R-:W-:Y:S01]  /*1ec0*/  SEL R15, R22, R15, P2 ;  /* 0x0000000f160f7207 */ /* 0x000fe20001000000 */
[----:B------:R-:W-:Y:S01]  /*1ed0*/  IMAD R29, R5, 0x4, R29 ;  /* 0x00000004051d7824 */ /* 0x000fe200078e021d */
[----:B--2---:R-:W-:-:S04]  /*1ee0*/  FSETP.GT.AND P5, PT, R24, R27, PT ;  /* 0x0000001b1800720b */ /* 0x004fc80003fa4000 */
[----:B------:R-:W-:Y:S01]  /*1ef0*/  FSEL R27, R24, R27, P5 ;  /* 0x0000001b181b7208 */ /* 0x000fe20002800000 */
[----:B------:R-:W-:-:S03]  /*1f00*/  IMAD.WIDE.U32 R24, R26, 0x4, R16 ;  /* 0x000000041a187825 */ /* 0x000fc600078e0010 */
[----:B---3--:R-:W-:-:S04]  /*1f10*/  FSETP.GT.AND P4, PT, R7, R27, PT ;  /* 0x0000001b0700720b */ /* 0x008fc80003f84000 */
[----:B0-----:R-:W-:Y:S02]  /*1f20*/  FSEL R20, R7, R27, P4 ;  /* 0x0000001b07147208 */ /* 0x001fe40002000000 */
[----:B------:R0:W2:Y:S02]  /*1f30*/  LDG.E R7, desc[UR8][R24.64] ;  /* 0x0000000818077981 */ /* 0x0000a4000c1e1900 */
[----:B-----5:R-:W-:-:S04]  /*1f40*/  FSETP.GT.AND P1, PT, R23, R20, PT ;  /* 0x000000141700720b */ /* 0x020fc80003f24000 */
[----:B0-----:R-:W-:Y:S01]  /*1f50*/  FSEL R25, R23, R20, P1 ;  /* 0x0000001417197208 */ /* 0x001fe20000800000 */
[----:B------:R-:W-:-:S05]  /*1f60*/  IMAD.WIDE.U32 R20, R9, 0x4, R16 ;  /* 0x0000000409147825 */ /* 0x000fca00078e0010 */
[----:B------:R0:W3:Y:S01]  /*1f70*/  LDG.E R27, desc[UR8][R20.64] ;  /* 0x00000008141b7981 */ /* 0x0000e2000c1e1900 */
[----:B------:R-:W-:Y:S01]  /*1f80*/  IMAD.WIDE.U32 R22, R11, 0x4, R16 ;  /* 0x000000040b167825 */ /* 0x000fe200078e0010 */
[----:B----4-:R-:W-:-:S04]  /*1f90*/  FSETP.GT.AND P3, PT, R28, R25, PT ;  /* 0x000000191c00720b */ /* 0x010fc80003f64000 */
[----:B------:R-:W-:Y:S01]  /*1fa0*/  FSEL R28, R28, R25, P3 ;  /* 0x000000191c1c7208 */ /* 0x000fe20001800000 */
[----:B------:R-:W4:Y:S01]  /*1fb0*/  LDG.E R22, desc[UR8][R22.64] ;  /* 0x0000000816167981 */ /* 0x000f22000c1e1900 */
[----:B------:R-:W-:-:S04]  /*1fc0*/  IMAD.WIDE.U32 R24, R29, 0x4, R16 ;  /* 0x000000041d187825 */ /* 0x000fc800078e0010 */
[----:B------:R-:W-:Y:S02]  /*1fd0*/  IMAD R26, R5, 0x4, R26 ;  /* 0x00000004051a7824 */ /* 0x000fe400078e021a */
[----:B------:R-:W5:Y:S02]  /*1fe0*/  LDG.E R24, desc[UR8][R24.64] ;  /* 0x0000000818187981 */ /* 0x000f64000c1e1900 */
[----:B0-----:R-:W-:-:S06]  /*1ff0*/  IMAD.WIDE.U32 R20, R26, 0x4, R16 ;  /* 0x000000041a147825 */ /* 0x001fcc00078e0010 */
[----:B------:R-:W5:Y:S01]  /*2000*/  LDG.E R20, desc[UR8][R20.64] ;  /* 0x0000000814147981 */ /* 0x000f62000c1e1900 */
[CC--:B------:R-:W-:Y:S02]  /*2010*/  FSETP.GT.AND P2, PT, R13.reuse, R28.reuse, PT ;  /* 0x0000001c0d00720b */ /* 0x0c0fe40003f44000 */
[----:B------:R-:W-:Y:S02]  /*2020*/  SEL R15, R0, R15, P5 ;  /* 0x0000000f000f7207 */ /* 0x000fe40002800000 */
[----:B------:R-:W-:Y:S02]  /*2030*/  FSEL R28, R13, R28, P2 ;  /* 0x0000001c0d1c7208 */ /* 0x000fe40001000000 */
[----:B------:R-:W-:-:S04]  /*2040*/  SEL R15, R6, R15, P4 ;  /* 0x0000000f060f7207 */ /* 0x000fc80002000000 */
[----:B------:R-:W-:-:S04]  /*2050*/  SEL R15, R8, R15, P1 ;  /* 0x0000000f080f7207 */ /* 0x000fc80000800000 */
[----:B------:R-:W-:-:S04]  /*2060*/  SEL R15, R10, R15, P3 ;  /* 0x0000000f0a0f7207 */ /* 0x000fc80001800000 */
[----:B------:R-:W-:Y:S01]  /*2070*/  SEL R15, R12, R15, P2 ;  /* 0x0000000f0c0f7207 */ /* 0x000fe20001000000 */
[----:B------:R-:W-:-:S05]  /*2080*/  VIADD R3, R3, 0x10 ;  /* 0x0000001003037836 */ /* 0x000fca0000000000 */
[----:B------:R-:W-:Y:S01]  /*2090*/  ISETP.GE.AND P3, PT, R3, -0xc, PT ;  /* 0xfffffff40300780c */ /* 0x000fe20003f66270 */
[C---:B------:R-:W-:Y:S02]  /*20a0*/  IMAD R10, R5.reuse, 0x4, R29 ;  /* 0x00000004050a7824 */ /* 0x040fe400078e021d */
[----:B------:R-:W-:Y:S01]  /*20b0*/  IMAD R26, R5, 0x4, R26 ;  /* 0x00000004051a7824 */ /* 0x000fe200078e021a */
[----:B--2---:R-:W-:-:S04]  /*20c0*/  FSETP.GT.AND P5, PT, R7, R28, PT ;  /* 0x0000001c0700720b */ /* 0x004fc80003fa4000 */
[----:B------:R-:W-:Y:S02]  /*20d0*/  FSEL R28, R7, R28, P5 ;  /* 0x0000001c071c7208 */ /* 0x000fe40002800000 */
[----:B------:R-:W-:Y:S02]  /*20e0*/  SEL R14, R14, R15, P5 ;  /* 0x0000000f0e0e7207 */ /* 0x000fe40002800000 */
[----:B---3--:R-:W-:-:S04]  /*20f0*/  FSETP.GT.AND P4, PT, R27, R28, PT ;  /* 0x0000001c1b00720b */ /* 0x008fc80003f84000 */
[----:B------:R-:W-:-:S04]  /*2100*/  FSEL R27, R27, R28, P4 ;  /* 0x0000001c1b1b7208 */ /* 0x000fc80002000000 */
[CC--:B----4-:R-:W-:Y:S02]  /*2110*/  FSETP.GT.AND P1, PT, R22.reuse, R27.reuse, PT ;  /* 0x0000001b1600720b */ /* 0x0d0fe40003f24000 */
[----:B------:R-:W-:Y:S02]  /*2120*/  SEL R14, R9, R14, P4 ;  /* 0x0000000e090e7207 */ /* 0x000fe40002000000 */
[----:B------:R-:W-:Y:S02]  /*2130*/  FSEL R27, R22, R27, P1 ;  /* 0x0000001b161b7208 */ /* 0x000fe40000800000 */
[----:B------:R-:W-:Y:S02]  /*2140*/  IADD3 R9, PT, PT, R5, R9, RZ ;  /* 0x0000000905097210 */ /* 0x000fe40007ffe0ff */
[CC--:B-----5:R-:W-:Y:S02]  /*2150*/  FSETP.GT.AND P2, PT, R24.reuse, R27.reuse, PT ;  /* 0x0000001b1800720b */ /* 0x0e0fe40003f44000 */
[----:B------:R-:W-:Y:S01]  /*2160*/  SEL R14, R9, R14, P1 ;  /* 0x0000000e090e7207 */ /* 0x000fe20000800000 */
[----:B------:R-:W-:Y:S01]  /*2170*/  IMAD.IADD R9, R5, 0x1, R9 ;  /* 0x0000000105097824 */ /* 0x000fe200078e0209 */
[----:B------:R-:W-:-:S03]  /*2180*/  FSEL R27, R24, R27, P2 ;  /* 0x0000001b181b7208 */ /* 0x000fc60001000000 */
[----:B------:R-:W-:Y:S01]  /*2190*/  IMAD.IADD R8, R5, 0x1, R9 ;  /* 0x0000000105087824 */ /* 0x000fe200078e0209 */
[CC--:B------:R-:W-:Y:S02]  /*21a0*/  FSETP.GT.AND P1, PT, R20.reuse, R27.reuse, PT ;  /* 0x0000001b1400720b */ /* 0x0c0fe40003f24000 */
[----:B------:R-:W-:Y:S02]  /*21b0*/  SEL R14, R9, R14, P2 ;  /* 0x0000000e090e7207 */ /* 0x000fe40001000000 */
[----:B------:R-:W-:Y:S02]  /*21c0*/  FSEL R0, R20, R27, P1 ;  /* 0x0000001b14007208 */ /* 0x000fe40000800000 */
[----:B------:R-:W-:Y:S01]  /*21d0*/  SEL R7, R8, R14, P1 ;  /* 0x0000000e08077207 */ /* 0x000fe20000800000 */
[C---:B------:R-:W-:Y:S01]  /*21e0*/  IMAD.IADD R8, R5.reuse, 0x1, R8 ;  /* 0x0000000105087824 */ /* 0x040fe200078e0208 */
[----:B------:R-:W-:Y:S01]  /*21f0*/  LEA R20, R5, R11, 0x2 ;  /* 0x0000000b05147211 */ /* 0x000fe200078e10ff */
[----:B------:R-:W-:Y:S06]  /*2200*/  @!P3 BRA `(.L_x_40) ;  /* 0xfffffff80044b947 */ /* 0x000fec000383ffff */
.L_x_39:
[----:B------:R-:W-:Y:S05]  /*2210*/  BSYNC.RECONVERGENT B3 ;  /* 0x0000000000037941 */ /* 0x000fea0003800200 */
.L_x_38:
[----:B------:R-:W-:Y:S01]  /*2220*/  IADD3 R6, PT, PT, -R3, RZ, RZ ;  /* 0x000000ff03067210 */ /* 0x000fe20007ffe1ff */
[----:B------:R-:W-:Y:S03]  /*2230*/  BSSY.RECONVERGENT B3, `(.L_x_41) ;  /* 0x000003c000037945 */ /* 0x000fe60003800200 */
[----:B------:R-:W-:-:S13]  /*2240*/  ISETP.GT.AND P1, PT, R6, 0x4, PT ;  /* 0x000000040600780c */ /* 0x000fda0003f24270 */
[----:B------:R-:W-:Y:S05]  /*2250*/  @!P1 BRA `(.L_x_42) ;  /* 0x0000000000e49947 */ /* 0x000fea0003800000 */
[----:B------:R-:W1:Y:S02]  /*2260*/  LDC.64 R12, c[0x0][0x388] ;  /* 0x0000e200ff0c7b82 */ /* 0x000e640000000a00 */
[----:B-1----:R-:W-:-:S04]  /*2270*/  IMAD.WIDE.U32 R14, R8, 0x4, R12 ;  /* 0x00000004080e7825 */ /* 0x002fc800078e000c */
[--C-:B------:R-:W-:Y:S01]  /*2280*/  IMAD.WIDE.U32 R24, R20, 0x4, R12.reuse ;  /* 0x0000000414187825 */ /* 0x100fe200078e000c */
[----:B------:R1:W2:Y:S05]  /*2290*/  LDG.E R9, desc[UR8][R14.64] ;  /* 0x000000080e097981 */ /* 0x0002aa000c1e1900 */
[----:B------:R3:W4:Y:S01]  /*22a0*/  LDG.E R25, desc[UR8][R24.64] ;  /* 0x0000000818197981 */ /* 0x000722000c1e1900 */
[----:B-1----:R-:W-:-:S04]  /*22b0*/  IMAD.WIDE.U32 R14, R10, 0x4, R12 ;  /* 0x000000040a0e7825 */ /* 0x002fc800078e000c */
[C---:B---3--:R-:W-:Y:S01]  /*22c0*/  IMAD.IADD R24, R5.reuse, 0x1, R8 ;  /* 0x0000000105187824 */ /* 0x048fe200078e0208 */
[----:B------:R1:W3:Y:S03]  /*22d0*/  LDG.E R23, desc[UR8][R14.64] ;  /* 0x000000080e177981 */ /* 0x0002e6000c1e1900 */
[----:B------:R-:W-:-:S04]  /*22e0*/  IMAD.IADD R22, R5, 0x1, R24 ;  /* 0x0000000105167824 */ /* 0x000fc800078e0218 */
[----:B------:R-:W-:Y:S02]  /*22f0*/  IMAD.IADD R16, R5, 0x1, R22 ;  /* 0x0000000105107824 */ /* 0x000fe400078e0216 */
[----:B------:R-:W-:-:S03]  /*2300*/  IMAD.WIDE.U32 R28, R26, 0x4, R12 ;  /* 0x000000041a1c7825 */ /* 0x000fc600078e000c */
[----:B------:R-:W-:Y:S02]  /*2310*/  IADD3 R6, PT, PT, R5, R16, RZ ;  /* 0x0000001005067210 */ /* 0x000fe40007ffe0ff */
[----:B------:R5:W3:Y:S03]  /*2320*/  LDG.E R17, desc[UR8][R28.64] ;  /* 0x000000081c117981 */ /* 0x000ae6000c1e1900 */
[----:B-1----:R-:W-:-:S04]  /*2330*/  IMAD.WIDE.U32 R14, R6, 0x4, R12 ;  /* 0x00000004060e7825 */ /* 0x002fc800078e000c */
[----:B------:R-:W-:Y:S02]  /*2340*/  IMAD R27, R5, 0x4, R20 ;  /* 0x00000004051b7824 */ /* 0x000fe400078e0214 */
[----:B------:R-:W3:Y:S02]  /*2350*/  LDG.E R14, desc[UR8][R14.64] ;  /* 0x000000080e0e7981 */ /* 0x000ee4000c1e1900 */
[----:B------:R-:W-:-:S04]  /*2360*/  IMAD.WIDE.U32 R20, R27, 0x4, R12 ;  /* 0x000000041b147825 */ /* 0x000fc800078e000c */
[----:B-----5:R-:W-:Y:S02]  /*2370*/  IMAD R28, R5, 0x4, R10 ;  /* 0x00000004051c7824 */ /* 0x020fe400078e020a */
[----:B------:R-:W5:Y:S02]  /*2380*/  LDG.E R20, desc[UR8][R20.64] ;  /* 0x0000000814147981 */ /* 0x000f64000c1e1900 */
[----:B------:R-:W-:-:S04]  /*2390*/  IMAD.WIDE.U32 R10, R28, 0x4, R12 ;  /* 0x000000041c0a7825 */ /* 0x000fc800078e000c */
[----:B------:R-:W-:Y:S02]  /*23a0*/  IMAD R26, R5, 0x4, R26 ;  /* 0x00000004051a7824 */ /* 0x000fe400078e021a */
[----:B------:R-:W5:Y:S02]  /*23b0*/  LDG.E R10, desc[UR8][R10.64] ;  /* 0x000000080a0a7981 */ /* 0x000f64000c1e1900 */
[----:B------:R-:W-:-:S06]  /*23c0*/  IMAD.WIDE.U32 R12, R26, 0x4, R12 ;  /* 0x000000041a0c7825 */ /* 0x000fcc00078e000c */
[----:B------:R-:W5:Y:S01]  /*23d0*/  LDG.E R12, desc[UR8][R12.64] ;  /* 0x000000080c0c7981 */ /* 0x000f62000c1e1900 */
[----:B------:R-:W-:Y:S02]  /*23e0*/  VIADD R3, R3, 0x8 ;  /* 0x0000000803037836 */ /* 0x000fe40000000000 */
[----:B------:R-:W-:Y:S01]  /*23f0*/  IMAD R26, R5, 0x4, R26 ;  /* 0x00000004051a7824 */ /* 0x000fe200078e021a */
[----:B--2---:R-:W-:-:S04]  /*2400*/  FSETP.GT.AND P2, PT, R9, R0, PT ;  /* 0x000000000900720b */ /* 0x004fc80003f44000 */
[----:B------:R-:W-:-:S04]  /*2410*/  FSEL R0, R9, R0, P2 ;  /* 0x0000000009007208 */ /* 0x000fc80001000000 */
[----:B----4-:R-:W-:-:S04]  /*2420*/  FSETP.GT.AND P3, PT, R25, R0, PT ;  /* 0x000000001900720b */ /* 0x010fc80003f64000 */
[----:B------:R-:W-:-:S04]  /*2430*/  FSEL R0, R25, R0, P3 ;  /* 0x0000000019007208 */ /* 0x000fc80001800000 */
[----:B---3--:R-:W-:-:S04]  /*2440*/  FSETP.GT.AND P4, PT, R23, R0, PT ;  /* 0x000000001700720b */ /* 0x008fc80003f84000 */
[----:B------:R-:W-:Y:S02]  /*2450*/  FSEL R0, R23, R0, P4 ;  /* 0x0000000017007208 */ /* 0x000fe40002000000 */
[----:B------:R-:W-:Y:S02]  /*2460*/  SEL R7, R8, R7, P2 ;  /* 0x0000000708077207 */ /* 0x000fe40001000000 */
[----:B------:R-:W-:-:S04]  /*2470*/  FSETP.GT.AND P1, PT, R17, R0, PT ;  /* 0x000000001100720b */ /* 0x000fc80003f24000 */
[----:B------:R-:W-:Y:S02]  /*2480*/  FSEL R17, R17, R0, P1 ;  /* 0x0000000011117208 */ /* 0x000fe40000800000 */
[----:B------:R-:W-:Y:S02]  /*2490*/  SEL R7, R24, R7, P3 ;  /* 0x0000000718077207 */ /* 0x000fe40001800000 */
[----:B------:R-:W-:Y:S02]  /*24a0*/  FSETP.GT.AND P0, PT, R14, R17, PT ;  /* 0x000000110e00720b */ /* 0x000fe40003f04000 */
[----:B------:R-:W-:Y:S02]  /*24b0*/  SEL R7, R22, R7, P4 ;  /* 0x0000000716077207 */ /* 0x000fe40002000000 */
[----:B------:R-:W-:Y:S02]  /*24c0*/  FSEL R17, R14, R17, P0 ;  /* 0x000000110e117208 */ /* 0x000fe40000000000 */
[----:B------:R-:W-:-:S02]  /*24d0*/  SEL R7, R16, R7, P1 ;  /* 0x0000000710077207 */ /* 0x000fc40000800000 */
[CC--:B-----5:R-:W-:Y:S02]  /*24e0*/  FSETP.GT.AND P2, PT, R20.reuse, R17.reuse, PT ;  /* 0x000000111400720b */ /* 0x0e0fe40003f44000 */
[C---:B------:R-:W-:Y:S02]  /*24f0*/  IADD3 R0, PT, PT, R5.reuse, R6, RZ ;  /* 0x0000000605007210 */ /* 0x040fe40007ffe0ff */
[----:B------:R-:W-:Y:S02]  /*2500*/  FSEL R17, R20, R17, P2 ;  /* 0x0000001114117208 */ /* 0x000fe40001000000 */
[----:B------:R-:W-:Y:S01]  /*2510*/  SEL R7, R6, R7, P0 ;  /* 0x0000000706077207 */ /* 0x000fe20000000000 */
[----:B------:R-:W-:Y:S01]  /*2520*/  IMAD.IADD R6, R5, 0x1, R0 ;  /* 0x0000000105067824 */ /* 0x000fe200078e0200 */
[----:B------:R-:W-:Y:S02]  /*2530*/  FSETP.GT.AND P3, PT, R10, R17, PT ;  /* 0x000000110a00720b */ /* 0x000fe40003f64000 */
[----:B------:R-:W-:-:S02]  /*2540*/  SEL R7, R0, R7, P2 ;  /* 0x0000000700077207 */ /* 0x000fc40001000000 */
[----:B------:R-:W-:Y:S02]  /*2550*/  FSEL R17, R10, R17, P3 ;  /* 0x000000110a117208 */ /* 0x000fe40001800000 */
[----:B------:R-:W-:Y:S01]  /*2560*/  SEL R7, R6, R7, P3 ;  /* 0x0000000706077207 */ /* 0x000fe20001800000 */
[C---:B------:R-:W-:Y:S01]  /*2570*/  IMAD.IADD R6, R5.reuse, 0x1, R6 ;  /* 0x0000000105067824 */ /* 0x040fe200078e0206 */
[CC--:B------:R-:W-:Y:S01]  /*2580*/  FSETP.GT.AND P1, PT, R12.reuse, R17.reuse, PT ;  /* 0x000000110c00720b */ /* 0x0c0fe20003f24000 */
[C---:B------:R-:W-:Y:S01]  /*2590*/  IMAD R10, R5.reuse, 0x4, R28 ;  /* 0x00000004050a7824 */ /* 0x040fe200078e021c */
[----:B------:R-:W-:Y:S01]  /*25a0*/  PLOP3.LUT P0, PT, PT, PT, PT, 0x8, 0x80 ;  /* 0x000000000080781c */ /* 0x000fe20003f0e170 */
[C---:B------:R-:W-:Y:S01]  /*25b0*/  IMAD.IADD R8, R5.reuse, 0x1, R6 ;  /* 0x0000000105087824 */ /* 0x040fe200078e0206 */
[----:B------:R-:W-:Y:S02]  /*25c0*/  FSEL R0, R12, R17, P1 ;  /* 0x000000110c007208 */ /* 0x000fe40000800000 */
[----:B------:R-:W-:-:S02]  /*25d0*/  LEA R20, R5, R27, 0x2 ;  /* 0x0000001b05147211 */ /* 0x000fc400078e10ff */
[----:B------:R-:W-:-:S07]  /*25e0*/  SEL R7, R6, R7, P1 ;  /* 0x0000000706077207 */ /* 0x000fce0000800000 */
.L_x_42:
[----:B------:R-:W-:Y:S05]  /*25f0*/  BSYNC.RECONVERGENT B3 ;  /* 0x0000000000037941 */ /* 0x000fea0003800200 */
.L_x_41:
[----:B------:R-:W-:-:S13]  /*2600*/  ISETP.NE.OR P0, PT, R3, RZ, P0 ;  /* 0x000000ff0300720c */ /* 0x000fda0000705670 */
[----:B------:R-:W-:Y:S05]  /*2610*/  @!P0 BREAK.RELIABLE B2 ;  /* 0x0000000000028942 */ /* 0x000fea0003800100 */
[----:B------:R-:W-:Y:S05]  /*2620*/  @!P0 BRA `(.L_x_35) ;  /* 0x00000000007c8947 */ /* 0x000fea0003800000 */
.L_x_37:
[----:B------:R-:W-:Y:S05]  /*2630*/  BSYNC.RELIABLE B2 ;  /* 0x0000000000027941 */ /* 0x000fea0003800100 */
.L_x_36:
[----:B0-----:R-:W-:-:S04]  /*2640*/  IMAD.WIDE.U32 R14, R8, 0x4, R18 ;  /* 0x00000004080e7825 */ /* 0x001fc800078e0012 */
[--C-:B------:R-:W-:Y:S02]  /*2650*/  IMAD.WIDE.U32 R16, R20, 0x4, R18.reuse ;  /* 0x0000000414107825 */ /* 0x100fe400078e0012 */
[----:B------:R-:W2:Y:S02]  /*2660*/  LDG.E R15, desc[UR8][R14.64] ;  /* 0x000000080e0f7981 */ /* 0x000ea4000c1e1900 */
[--C-:B------:R-:W-:Y:S02]  /*2670*/  IMAD.WIDE.U32 R22, R10, 0x4, R18.reuse ;  /* 0x000000040a167825 */ /* 0x100fe400078e0012 */
[----:B------:R-:W3:Y:S02]  /*2680*/  LDG.E R17, desc[UR8][R16.64] ;  /* 0x0000000810117981 */ /* 0x000ee4000c1e1900 */
[----:B------:R-:W-:Y:S02]  /*2690*/  IMAD.WIDE.U32 R12, R26, 0x4, R18 ;  /* 0x000000041a0c7825 */ /* 0x000fe400078e0012 */
[----:B------:R-:W4:Y:S04]  /*26a0*/  LDG.E R23, desc[UR8][R22.64] ;  /* 0x0000000816177981 */ /* 0x000f28000c1e1900 */
[----:B------:R-:W5:Y:S01]  /*26b0*/  LDG.E R13, desc[UR8][R12.64] ;  /* 0x000000080c0d7981 */ /* 0x000f62000c1e1900 */
[----:B------:R-:W-:Y:S01]  /*26c0*/  IADD3 R6, PT, PT, R5, R8, RZ ;  /* 0x0000000805067210 */ /* 0x000fe20007ffe0ff */
[----:B------:R-:W-:Y:S01]  /*26d0*/  VIADD R3, R3, 0x4 ;  /* 0x0000000403037836 */ /* 0x000fe20000000000 */
[C---:B------:R-:W-:Y:S01]  /*26e0*/  LEA R20, R5.reuse, R20, 0x2 ;  /* 0x0000001405147211 */ /* 0x040fe200078e10ff */
[----:B------:R-:W-:-:S02]  /*26f0*/  IMAD R10, R5, 0x4, R10 ;  /* 0x00000004050a7824 */ /* 0x000fc400078e020a */
[----:B------:R-:W-:Y:S01]  /*2700*/  IMAD R26, R5, 0x4, R26 ;  /* 0x00000004051a7824 */ /* 0x000fe200078e021a */
[----:B--2---:R-:W-:-:S04]  /*2710*/  FSETP.GT.AND P0, PT, R15, R0, PT ;  /* 0x000000000f00720b */ /* 0x004fc80003f04000 */
[----:B------:R-:W-:Y:S02]  /*2720*/  FSEL R0, R15, R0, P0 ;  /* 0x000000000f007208 */ /* 0x000fe40000000000 */
[----:B------:R-:W-:Y:S02]  /*2730*/  SEL R7, R8, R7, P0 ;  /* 0x0000000708077207 */ /* 0x000fe40000000000 */
[----:B---3--:R-:W-:-:S04]  /*2740*/  FSETP.GT.AND P1, PT, R17, R0, PT ;  /* 0x000000001100720b */ /* 0x008fc80003f24000 */
[----:B------:R-:W-:Y:S02]  /*2750*/  FSEL R0, R17, R0, P1 ;  /* 0x0000000011007208 */ /* 0x000fe40000800000 */
[----:B------:R-:W-:Y:S01]  /*2760*/  SEL R7, R6, R7, P1 ;  /* 0x0000000706077207 */ /* 0x000fe20000800000 */
[----:B------:R-:W-:Y:S01]  /*2770*/  IMAD.IADD R6, R5, 0x1, R6 ;  /* 0x0000000105067824 */ /* 0x000fe200078e0206 */
[----:B------:R-:W-:Y:S02]  /*2780*/  ISETP.NE.AND P1, PT, R3, RZ, PT ;  /* 0x000000ff0300720c */ /* 0x000fe40003f25270 */
[----:B----4-:R-:W-:-:S04]  /*2790*/  FSETP.GT.AND P2, PT, R23, R0, PT ;  /* 0x000000001700720b */ /* 0x010fc80003f44000 */
[----:B------:R-:W-:Y:S02]  /*27a0*/  FSEL R0, R23, R0, P2 ;  /* 0x0000000017007208 */ /* 0x000fe40001000000 */
[----:B------:R-:W-:Y:S01]  /*27b0*/  SEL R7, R6, R7, P2 ;  /* 0x0000000706077207 */ /* 0x000fe20001000000 */
[----:B------:R-:W-:Y:S01]  /*27c0*/  IMAD.IADD R6, R5, 0x1, R6 ;  /* 0x0000000105067824 */ /* 0x000fe200078e0206 */
[----:B-----5:R-:W-:-:S03]  /*27d0*/  FSETP.GT.AND P0, PT, R13, R0, PT ;  /* 0x000000000d00720b */ /* 0x020fc60003f04000 */
[----:B------:R-:W-:Y:S01]  /*27e0*/  IMAD.IADD R8, R5, 0x1, R6 ;  /* 0x0000000105087824 */ /* 0x000fe200078e0206 */
[----:B------:R-:W-:Y:S02]  /*27f0*/  FSEL R0, R13, R0, P0 ;  /* 0x000000000d007208 */ /* 0x000fe40000000000 */
[----:B------:R-:W-:Y:S01]  /*2800*/  SEL R7, R6, R7, P0 ;  /* 0x0000000706077207 */ /* 0x000fe20000000000 */
[----:B------:R-:W-:Y:S06]  /*2810*/  @P1 BRA `(.L_x_36) ;  /* 0xfffffffc00881947 */ /* 0x000fec000383ffff */
.L_x_35:
[----:B------:R-:W-:Y:S05]  /*2820*/  BSYNC.RECONVERGENT B1 ;  /* 0x0000000000017941 */ /* 0x000fea0003800200 */
.L_x_34:
[----:B------:R-:W-:-:S13]  /*2830*/  ISETP.NE.AND P0, PT, R2, RZ, PT ;  /* 0x000000ff0200720c */ /* 0x000fda0003f05270 */
[----:B------:R-:W-:Y:S05]  /*2840*/  @!P0 BRA `(.L_x_33) ;  /* 0x0000000000308947 */ /* 0x000fea0003800000 */
[----:B-1----:R-:W1:Y:S01]  /*2850*/  LDC.64 R10, c[0x0][0x388] ;  /* 0x0000e200ff0a7b82 */ /* 0x002e620000000a00 */
[----:B------:R-:W-:Y:S01]  /*2860*/  IADD3 R6, PT, PT, -R2, RZ, RZ ;  /* 0x000000ff02067210 */ /* 0x000fe20007ffe1ff */
[----:B-1----:R-:W-:-:S07]  /*2870*/  IMAD.WIDE.U32 R2, R8, 0x4, R10 ;  /* 0x0000000408027825 */ /* 0x002fce00078e000a */
.L_x_43:
[----:B------:R1:W2:Y:S01]  /*2880*/  LDG.E R9, desc[UR8][R2.64] ;  /* 0x0000000802097981 */ /* 0x0002a2000c1e1900 */
[----:B------:R-:W-:-:S05]  /*2890*/  VIADD R6, R6, 0x1 ;  /* 0x0000000106067836 */ /* 0x000fca0000000000 */
[----:B------:R-:W-:Y:S01]  /*28a0*/  ISETP.NE.AND P1, PT, R6, RZ, PT ;  /* 0x000000ff0600720c */ /* 0x000fe20003f25270 */
[----:B-1----:R-:W-:Y:S01]  /*28b0*/  IMAD.WIDE.U32 R2, R5, 0x4, R2 ;  /* 0x0000000405027825 */ /* 0x002fe200078e0002 */
[----:B--2---:R-:W-:-:S04]  /*28c0*/  FSETP.GT.AND P0, PT, R9, R0, PT ;  /* 0x000000000900720b */ /* 0x004fc80003f04000 */
[----:B------:R-:W-:Y:S01]  /*28d0*/  SEL R7, R8, R7, P0 ;  /* 0x0000000708077207 */ /* 0x000fe20000000000 */
[----:B------:R-:W-:Y:S01]  /*28e0*/  IMAD.IADD R8, R5, 0x1, R8 ;  /* 0x0000000105087824 */ /* 0x000fe200078e0208 */
[----:B------:R-:W-:-:S05]  /*28f0*/  FSEL R0, R9, R0, P0 ;  /* 0x0000000009007208 */ /* 0x000fca0000000000 */
[----:B------:R-:W-:Y:S05]  /*2900*/  @P1 BRA `(.L_x_43) ;  /* 0xfffffffc00dc1947 */ /* 0x000fea000383ffff */
.L_x_33:
[----:B------:R-:W-:Y:S05]  /*2910*/  BSYNC.RECONVERGENT B0 ;  /* 0x0000000000007941 */ /* 0x000fea0003800200 */
.L_x_32:
[----:B------:R-:W-:Y:S05]  /*2920*/  WARPSYNC.ALL ;  /* 0x0000000000007948 */ /* 0x000fea0003800000 */
[----:B------:R-:W3:Y:S01]  /*2930*/  S2UR UR5, SR_CgaCtaId ;  /* 0x00000000000579c3 */ /* 0x000ee20000008800 */
[----:B------:R-:W-:Y:S01]  /*2940*/  UMOV UR4, 0x400 ;  /* 0x0000040000047882 */ /* 0x000fe20000000000 */
[----:B------:R-:W-:Y:S02]  /*2950*/  ISETP.GE.U32.AND P0, PT, R5, 0x2, PT ;  /* 0x000000020500780c */ /* 0x000fe40003f06070 */
[----:B------:R-:W-:Y:S01]  /*2960*/  MOV R6, R5 ;  /* 0x0000000500067202 */ /* 0x000fe20000000f00 */
[----:B---3--:R-:W-:-:S06]  /*2970*/  ULEA UR4, UR5, UR4, 0x18 ;  /* 0x0000000405047291 */ /* 0x008fcc000f8ec0ff */
[----:B------:R-:W-:-:S05]  /*2980*/  LEA R2, R4, UR4, 0x2 ;  /* 0x0000000404027c11 */ /* 0x000fca000f8e10ff */
[----:B------:R-:W-:Y:S01]  /*2990*/  IMAD R8, R5, 0x4, R2 ;  /* 0x0000000405087824 */ /* 0x000fe200078e0202 */
[----:B------:R3:W-:Y:S04]  /*29a0*/  STS [R2], R0 ;  /* 0x0000000002007388 */ /* 0x0007e80000000800 */
[----:B------:R3:W-:Y:S01]  /*29b0*/  STS [R8], R7 ;  /* 0x0000000708007388 */ /* 0x0007e20000000800 */
[----:B------:R-:W-:Y:S06]  /*29c0*/  BAR.SYNC.DEFER_BLOCKING 0x0 ;  /* 0x0000000000007b1d */ /* 0x000fec0000010000 */
[----:B------:R-:W-:Y:S05]  /*29d0*/  @!P0 BRA `(.L_x_44) ;  /* 0x0000000000488947 */ /* 0x000fea0003800000 */
[----:B------:R-:W-:-:S07]  /*29e0*/  IMAD.MOV.U32 R3, RZ, RZ, R5 ;  /* 0x000000ffff037224 */ /* 0x000fce00078e0005 */
.L_x_47:
[--C-:B---3--:R-:W-:Y:S01]  /*29f0*/  IMAD.MOV.U32 R7, RZ, RZ, R5.reuse ;  /* 0x000000ffff077224 */ /* 0x108fe200078e0005 */
[----:B------:R-:W-:Y:S01]  /*2a00*/  SHF.R.U32.HI R5, RZ, 0x1, R5 ;  /* 0x00000001ff057819 */ /* 0x000fe20000011605 */
[----:B------:R-:W-:Y:S03]  /*2a10*/  BSSY.RECONVERGENT B0, `(.L_x_45) ;  /* 0x000000b000007945 */ /* 0x000fe60003800200 */
[----:B------:R-:W-:-:S13]  /*2a20*/  ISETP.GE.U32.AND P0, PT, R4, R5, PT ;  /* 0x000000050400720c */ /* 0x000fda0003f06070 */
[----:B------:R-:W-:Y:S05]  /*2a30*/  @P0 BRA `(.L_x_46) ;  /* 0x0000000000200947 */ /* 0x000fea0003800000 */
[----:B-1----:R-:W-:Y:S01]  /*2a40*/  IMAD R10, R5, 0x4, R2 ;  /* 0x00000004050a7824 */ /* 0x002fe200078e0202 */
[----:B------:R-:W-:Y:S04]  /*2a50*/  LDS R0, [R2] ;  /* 0x0000000002007984 */ /* 0x000fe80000000800 */
[----:B0-----:R-:W0:Y:S02]  /*2a60*/  LDS R9, [R10] ;  /* 0x000000000a097984 */ /* 0x001e240000000800 */
[----:B0-----:R-:W-:-:S13]  /*2a70*/  FSETP.GT.AND P0, PT, R9, R0, PT ;  /* 0x000000000900720b */ /* 0x001fda0003f04000 */
[----:B------:R-:W-:Y:S01]  /*2a80*/  @P0 LEA R0, R3, R10, 0x2 ;  /* 0x0000000a03000211 */ /* 0x000fe200078e10ff */
[----:B------:R-:W-:Y:S05]  /*2a90*/  @P0 STS [R2], R9 ;  /* 0x0000000902000388 */ /* 0x000fea0000000800 */
[----:B------:R-:W0:Y:S04]  /*2aa0*/  @P0 LDS R0, [R0] ;  /* 0x0000000000000984 */ /* 0x000e280000000800 */
[----:B0-----:R3:W-:Y:S02]  /*2ab0*/  @P0 STS [R8], R0 ;  /* 0x0000000008000388 */ /* 0x0017e40000000800 */
.L_x_46:
[----:B------:R-:W-:Y:S05]  /*2ac0*/  BSYNC.RECONVERGENT B0 ;  /* 0x0000000000007941 */ /* 0x000fea0003800200 */
.L_x_45:
[----:B------:R-:W-:Y:S01]  /*2ad0*/  BAR.SYNC.DEFER_BLOCKING 0x0 ;  /* 0x0000000000007b1d */ /* 0x000fe20000010000 */
[----:B------:R-:W-:-:S13]  /*2ae0*/  ISETP.GT.U32.AND P0, PT, R7, 0x3, PT ;  /* 0x000000030700780c */ /* 0x000fda0003f04070 */
[----:B------:R-:W-:Y:S05]  /*2af0*/  @P0 BRA `(.L_x_47) ;  /* 0xfffffffc00bc0947 */ /* 0x000fea000383ffff */
.L_x_44:
[----:B------:R-:W-:-:S13]  /*2b00*/  ISETP.NE.AND P0, PT, R4, RZ, PT ;  /* 0x000000ff0400720c */ /* 0x000fda0003f05270 */
[----:B------:R-:W-:Y:S05]  /*2b10*/  @P0 EXIT ;  /* 0x000000000000094d */ /* 0x000fea0003800000 */
[----:B---3--:R-:W-:Y:S01]  /*2b20*/  LEA R0, R6, UR4, 0x2 ;  /* 0x0000000406007c11 */ /* 0x008fe2000f8e10ff */
[----:B------:R-:W3:Y:S04]  /*2b30*/  LDC.64 R4, c[0x0][0x3a0] ;  /* 0x0000e800ff047b82 */ /* 0x000ee80000000a00 */
[----:B------:R-:W4:Y:S02]  /*2b40*/  LDS R2, [R0] ;  /* 0x0000000000027984 */ /* 0x000f240000000800 */
[----:B----4-:R-:W-:-:S05]  /*2b50*/  SHF.R.S32.HI R3, RZ, 0x1f, R2 ;  /* 0x0000001fff037819 */ /* 0x010fca0000011402 */
[----:B---3--:R-:W-:Y:S01]  /*2b60*/  STG.E.64 desc[UR8][R4.64], R2 ;  /* 0x0000000204007986 */ /* 0x008fe2000c101b08 */
[----:B------:R-:W-:Y:S05]  /*2b70*/  EXIT ;  /* 0x000000000000794d */ /* 0x000fea0003800000 */
.L_x_31:
[----:B------:R-:W-:-:S05]  /*2b80*/  VIADD R0, R7, 0x1800000 ;  /* 0x0180000007007836 */ /* 0x000fca0000000000 */
[----:B------:R-:W-:-:S04]  /*2b90*/  LOP3.LUT R0, R0, 0x7f800000, RZ, 0xc0, !PT ;  /* 0x7f80000000007812 */ /* 0x000fc800078ec0ff */
[----:B------:R-:W-:-:S13]  /*2ba0*/  ISETP.GT.U32.AND P0, PT, R0, 0x1ffffff, PT ;  /* 0x01ffffff0000780c */ /* 0x000fda0003f04070 */
[----:B------:R-:W-:Y:S05]  /*2bb0*/  @P0 BRA `(.L_x_48) ;  /* 0x00000000000c0947 */ /* 0x000fea0003800000 */
[----:B------:R-:W-:-:S07]  /*2bc0*/  MOV R2, 0x2be0 ;  /* 0x00002be000027802 */ /* 0x000fce0000000f00 */
[----:B012---:R-:W-:Y:S05]  /*2bd0*/  CALL.REL.NOINC `($__internal_0_$__cuda_sm20_rcp_rn_f32_slowpath) ;  /* 0x0000004800187944 */ /* 0x007fea0003c00000 */
[----:B------:R-:W-:Y:S05]  /*2be0*/  BRA `(.L_x_49) ;  /* 0x0000000000107947 */ /* 0x000fea0003800000 */
.L_x_48:
[----:B------:R-:W3:Y:S02]  /*2bf0*/  MUFU.RCP R0, R7 ;  /* 0x0000000700007308 */ /* 0x000ee40000001000 */
[----:B---3--:R-:W-:-:S04]  /*2c00*/  FFMA R2, R0, R7, -1 ;  /* 0xbf80000000027423 */ /* 0x008fc80000000007 */
[----:B------:R-:W-:-:S04]  /*2c10*/  FADD.FTZ R3, -R2, -RZ ;  /* 0x800000ff02037221 */ /* 0x000fc80000010100 */
[----:B------:R-:W-:-:S07]  /*2c20*/  FFMA R0, R0, R3, R0 ;  /* 0x0000000300007223 */ /* 0x000fce0000000000 */
.L_x_49:
[----:B------:R-:W3:Y:S01]  /*2c30*/  LDCU UR4, c[0x0][0x3ac] ;  /* 0x00007580ff0477ac */ /* 0x000ee20008000800 */
[----:B------:R-:W-:Y:S01]  /*2c40*/  BSSY.RECONVERGENT B0, `(.L_x_50) ;  /* 0x0000054000007945 */ /* 0x000fe20003800200 */
[----:B------:R-:W-:Y:S01]  /*2c50*/  IMAD.MOV.U32 R7, RZ, RZ, -0xeb60d36 ;  /* 0xf149f2caff077424 */ /* 0x000fe200078e00ff */
[----:B---3--:R-:W-:-:S13]  /*2c60*/  ISETP.GE.AND P0, PT, R4, UR4, PT ;  /* 0x0000000404007c0c */ /* 0x008fda000bf06270 */
[----:B------:R-:W-:Y:S05]  /*2c70*/  @P0 BRA `(.L_x_51) ;  /* 0x0000000400400947 */ /* 0x000fea0003800000 */
[----:B0-----:R-:W0:Y:S01]  /*2c80*/  I2F.U32.RP R9, R5 ;  /* 0x0000000500097306 */ /* 0x001e220000209000 */
[C---:B------:R-:W-:Y:S01]  /*2c90*/  IMAD.IADD R6, R5.reuse, 0x1, R4 ;  /* 0x0000000105067824 */ /* 0x040fe200078e0204 */
[----:B-1----:R-:W-:Y:S01]  /*2ca0*/  IADD3 R11, PT, PT, RZ, -R5, RZ ;  /* 0x80000005ff0b7210 */ /* 0x002fe20007ffe0ff */
[----:B------:R-:W-:Y:S01]  /*2cb0*/  BSSY.RECONVERGENT B1, `(.L_x_52) ;  /* 0x000002d000017945 */ /* 0x000fe20003800200 */
[----:B------:R-:W-:Y:S02]  /*2cc0*/  ISETP.NE.U32.AND P2, PT, R5, RZ, PT ;  /* 0x000000ff0500720c */ /* 0x000fe40003f45070 */
[C---:B------:R-:W-:Y:S02]  /*2cd0*/  ISETP.GE.AND P0, PT, R6.reuse, UR4, PT ;  /* 0x0000000406007c0c */ /* 0x040fe4000bf06270 */
[----:B------:R-:W-:Y:S02]  /*2ce0*/  VIMNMX R7, PT, PT, R6, UR4, !PT ;  /* 0x0000000406077c48 */ /* 0x000fe4000ffe0100 */
[----:B------:R-:W-:-:S04]  /*2cf0*/  SEL R8, RZ, 0x1, P0 ;  /* 0x00000001ff087807 */ /* 0x000fc80000000000 */
[----:B------:R-:W-:Y:S01]  /*2d00*/  IADD3 R6, PT, PT, R7, -R6, -R8 ;  /* 0x8000000607067210 */ /* 0x000fe20007ffe808 */
[----:B0-----:R-:W0:Y:S01]  /*2d10*/  MUFU.RCP R9, R9 ;  /* 0x0000000900097308 */ /* 0x001e220000001000 */
[----:B------:R-:W-:Y:S02]  /*2d20*/  HFMA2 R7, -RZ, RZ, -10824, -13904 ;  /* 0xf149f2caff077431 */ /* 0x000fe400000001ff */
[----:B0-----:R-:W-:-:S05]  /*2d30*/  VIADD R2, R9, 0xffffffe ;  /* 0x0ffffffe09027836 */ /* 0x001fca0000000000 */
[----:B------:R0:W1:Y:S02]  /*2d40*/  F2I.FTZ.U32.TRUNC.NTZ R3, R2 ;  /* 0x0000000200037305 */ /* 0x000064000021f000 */
[----:B0-----:R-:W-:Y:S02]  /*2d50*/  IMAD.MOV.U32 R2, RZ, RZ, RZ ;  /* 0x000000ffff027224 */ /* 0x001fe400078e00ff */
[----:B-1----:R-:W-:-:S04]  /*2d60*/  IMAD R11, R11, R3, RZ ;  /* 0x000000030b0b7224 */ /* 0x002fc800078e02ff */
[----:B------:R-:W-:-:S06]  /*2d70*/  IMAD.HI.U32 R11, R3, R11, R2 ;  /* 0x0000000b030b7227 */ /* 0x000fcc00078e0002 */
[----:B------:R-:W-:-:S04]  /*2d80*/  IMAD.HI.U32 R11, R11, R6, RZ ;  /* 0x000000060b0b7227 */ /* 0x000fc800078e00ff */
[----:B------:R-:W-:-:S04]  /*2d90*/  IMAD.MOV R2, RZ, RZ, -R11 ;  /* 0x000000ffff027224 */ /* 0x000fc800078e0a0b */
[----:B------:R-:W-:-:S05]  /*2da0*/  IMAD R2, R5, R2, R6 ;  /* 0x0000000205027224 */ /* 0x000fca00078e0206 */
[----:B------:R-:W-:-:S13]  /*2db0*/  ISETP.GE.U32.AND P0, PT, R2, R5, PT ;  /* 0x000000050200720c */ /* 0x000fda0003f06070 */
[----:B------:R-:W-:Y:S01]  /*2dc0*/  @P0 IADD3 R2, PT, PT, -R5, R2, RZ ;  /* 0x0000000205020210 */ /* 0x000fe20007ffe1ff */
[----:B------:R-:W-:-:S03]  /*2dd0*/  @P0 VIADD R11, R11, 0x1 ;  /* 0x000000010b0b0836 */ /* 0x000fc60000000000 */
[-C--:B------:R-:W-:Y:S02]  /*2de0*/  ISETP.GE.U32.AND P1, PT, R2, R5.reuse, PT ;  /* 0x000000050200720c */ /* 0x080fe40003f26070 */
[----:B------:R-:W0:Y:S11]  /*2df0*/  LDC.64 R2, c[0x0][0x388] ;  /* 0x0000e200ff027b82 */ /* 0x000e360000000a00 */
[----:B------:R-:W-:Y:S01]  /*2e00*/  @P1 VIADD R11, R11, 0x1 ;  /* 0x000000010b0b1836 */ /* 0x000fe20000000000 */
[----:B------:R-:W-:-:S05]  /*2e10*/  @!P2 LOP3.LUT R11, RZ, R5, RZ, 0x33, !PT ;  /* 0x00000005ff0ba212 */ /* 0x000fca00078e33ff */
[----:B------:R-:W-:-:S05]  /*2e20*/  IMAD.IADD R8, R8, 0x1, R11 ;  /* 0x0000000108087824 */ /* 0x000fca00078e020b */
[C---:B------:R-:W-:Y:S02]  /*2e30*/  LOP3.LUT R6, R8.reuse, 0x3, RZ, 0xc0, !PT ;  /* 0x0000000308067812 */ /* 0x040fe400078ec0ff */
[----:B------:R-:W-:Y:S02]  /*2e40*/  ISETP.GE.U32.AND P2, PT, R8, 0x3, PT ;  /* 0x000000030800780c */ /* 0x000fe40003f46070 */
[----:B------:R-:W-:Y:S01]  /*2e50*/  ISETP.NE.AND P0, PT, R6, 0x3, PT ;  /* 0x000000030600780c */ /* 0x000fe20003f05270 */
[----:B------:R-:W-:-:S12]  /*2e60*/  IMAD.MOV.U32 R6, RZ, RZ, R4 ;  /* 0x000000ffff067224 */ /* 0x000fd800078e0004 */
[----:B------:R-:W-:Y:S05]  /*2e70*/  @!P0 BRA `(.L_x_53) ;  /* 0x0000000000408947 */ /* 0x000fea0003800000 */
[----:B------:R-:W1:Y:S01]  /*2e80*/  LDC.64 R10, c[0x0][0x388] ;  /* 0x0000e200ff0a7b82 */ /* 0x000e620000000a00 */
[----:B------:R-:W-:Y:S01]  /*2e90*/  VIADD R8, R8, 0x1 ;  /* 0x0000000108087836 */ /* 0x000fe20000000000 */
[----:B------:R-:W-:Y:S01]  /*2ea0*/  MOV R7, 0xf149f2ca ;  /* 0xf149f2ca00077802 */ /* 0x000fe20000000f00 */
[----:B------:R-:W-:Y:S02]  /*2eb0*/  IMAD.MOV.U32 R12, RZ, RZ, RZ ;  /* 0x000000ffff0c7224 */ /* 0x000fe400078e00ff */
[----:B------:R-:W-:Y:S01]  /*2ec0*/  IMAD.MOV.U32 R6, RZ, RZ, R4 ;  /* 0x000000ffff067224 */ /* 0x000fe200078e0004 */
[----:B--2---:R-:W-:-:S07]  /*2ed0*/  LOP3.LUT R15, R8, 0x3, RZ, 0xc0, !PT ;  /* 0x00000003080f7812 */ /* 0x004fce00078ec0ff */
.L_x_54:
[----:B-1-3--:R-:W-:-:S05]  /*2ee0*/  IMAD.WIDE.U32 R8, R6, 0x4, R10 ;  /* 0x0000000406087825 */ /* 0x00afca00078e000a */
[----:B------:R-:W2:Y:S01]  /*2ef0*/  LDG.E R13, desc[UR8][R8.64] ;  /* 0x00000008080d7981 */ /* 0x000ea2000c1e1900 */
[----:B------:R-:W-:Y:S02]  /*2f00*/  VIADD R12, R12, 0x1 ;  /* 0x000000010c0c7836 */ /* 0x000fe40000000000 */
[----:B------:R-:W-:-:S03]  /*2f10*/  IMAD.IADD R6, R5, 0x1, R6 ;  /* 0x0000000105067824 */ /* 0x000fc600078e0206 */
[----:B------:R-:W-:Y:S01]  /*2f20*/  ISETP.NE.AND P1, PT, R12, R15, PT ;  /* 0x0000000f0c00720c */ /* 0x000fe20003f25270 */
[----:B--2---:R-:W-:-:S05]  /*2f30*/  FMUL R14, R13, R0 ;  /* 0x000000000d0e7220 */ /* 0x004fca0000400000 */
[----:B------:R3:W-:Y:S01]  /*2f40*/  STG.E desc[UR8][R8.64], R14 ;  /* 0x0000000e08007986 */ /* 0x0007e2000c101908 */
[----:B------:R-:W-:-:S04]  /*2f50*/  FSETP.GT.AND P0, PT, R14, R7, PT ;  /* 0x000000070e00720b */ /* 0x000fc80003f04000 */
[----:B------:R-:W-:Y:S02]  /*2f60*/  FSEL R7, R14, R7, P0 ;  /* 0x000000070e077208 */ /* 0x000fe40000000000 */
[----:B------:R-:W-:Y:S07]  /*2f70*/  @P1 BRA `(.L_x_54) ;  /* 0xfffffffc00d81947 */ /* 0x000fee000383ffff */
.L_x_53:
[----:B------:R-:W-:Y:S05]  /*2f80*/  BSYNC.RECONVERGENT B1 ;  /* 0x0000000000017941 */ /* 0x000fea0003800200 */
.L_x_52:
[----:B------:R-:W-:Y:S05]  /*2f90*/  @!P2 BRA `(.L_x_51) ;  /* 0x000000000078a947 */ /* 0x000fea0003800000 */
.L_x_55:
[----:B0-234-:R-:W-:-:S05]  /*2fa0*/  IMAD.WIDE.U32 R14, R6, 0x4, R2 ;  /* 0x00000004060e7825 */ /* 0x01dfca00078e0002 */
[----:B------:R-:W2:Y:S01]  /*2fb0*/  LDG.E R9, desc[UR8][R14.64] ;  /* 0x000000080e097981 */ /* 0x000ea2000c1e1900 */
[----:B------:R-:W-:-:S05]  /*2fc0*/  IADD3 R8, PT, PT, R5, R6, RZ ;  /* 0x0000000605087210 */ /* 0x000fca0007ffe0ff */
[----:B------:R-:W-:-:S04]  /*2fd0*/  IMAD.WIDE.U32 R10, R8, 0x4, R2 ;  /* 0x00000004080a7825 */ /* 0x000fc800078e0002 */
[----:B--2---:R-:W-:-:S05]  /*2fe0*/  FMUL R6, R9, R0 ;  /* 0x0000000009067220 */ /* 0x004fca0000400000 */
[----:B------:R0:W-:Y:S04]  /*2ff0*/  STG.E desc[UR8][R14.64], R6 ;  /* 0x000000060e007986 */ /* 0x0001e8000c101908 */
[----:B------:R-:W2:Y:S01]  /*3000*/  LDG.E R9, desc[UR8][R10.64] ;  /* 0x000000080a097981 */ /* 0x000ea2000c1e1900 */
[----:B------:R-:W-:-:S04]  /*3010*/  IMAD.IADD R8, R5, 0x1, R8 ;  /* 0x0000000105087824 */ /* 0x000fc800078e0208 */
[----:B------:R-:W-:-:S04]  /*3020*/  IMAD.WIDE.U32 R12, R8, 0x4, R2 ;  /* 0x00000004080c7825 */ /* 0x000fc800078e0002 */
[----:B--2---:R-:W-:-:S05]  /*3030*/  FMUL R17, R9, R0 ;  /* 0x0000000009117220 */ /* 0x004fca0000400000 */
[----:B------:R1:W-:Y:S04]  /*3040*/  STG.E desc[UR8][R10.64], R17 ;  /* 0x000000110a007986 */ /* 0x0003e8000c101908 */
[----:B------:R-:W2:Y:S01]  /*3050*/  LDG.E R9, desc[UR8][R12.64] ;  /* 0x000000080c097981 */ /* 0x000ea2000c1e1900 */
[----:B------:R-:W-:Y:S01]  /*3060*/  IMAD.IADD R18, R5, 0x1, R8 ;  /* 0x0000000105127824 */ /* 0x000fe200078e0208 */
[----:B------:R-:W-:Y:S01]  /*3070*/  FSETP.GT.AND P0, PT, R6, R7, PT ;  /* 0x000000070600720b */ /* 0x000fe20003f04000 */
[----:B--2---:R-:W-:Y:S02]  /*3080*/  FMUL R16, R9, R0 ;  /* 0x0000000009107220 */ /* 0x004fe40000400000 */
[----:B------:R-:W-:-:S03]  /*3090*/  IMAD.WIDE.U32 R8, R18, 0x4, R2 ;  /* 0x0000000412087825 */ /* 0x000fc600078e0002 */
[----:B------:R4:W-:Y:S04]  /*30a0*/  STG.E desc[UR8][R12.64], R16 ;  /* 0x000000100c007986 */ /* 0x0009e8000c101908 */
[----:B0-----:R-:W2:Y:S01]  /*30b0*/  LDG.E R15, desc[UR8][R8.64] ;  /* 0x00000008080f7981 */ /* 0x001ea2000c1e1900 */
[----:B------:R-:W-:-:S04]  /*30c0*/  FSEL R6, R6, R7, P0 ;  /* 0x0000000706067208 */ /* 0x000fc80000000000 */
[----:B------:R-:W-:-:S04]  /*30d0*/  FSETP.GT.AND P0, PT, R17, R6, PT ;  /* 0x000000061100720b */ /* 0x000fc80003f04000 */
[----:B-1----:R-:W-:Y:S01]  /*30e0*/  FSEL R17, R17, R6, P0 ;  /* 0x0000000611117208 */ /* 0x002fe20000000000 */
[----:B------:R-:W-:-:S03]  /*30f0*/  IMAD.IADD R6, R5, 0x1, R18 ;  /* 0x0000000105067824 */ /* 0x000fc600078e0212 */
[-C--:B------:R-:W-:Y:S02]  /*3100*/  FSETP.GT.AND P0, PT, R16, R17.reuse, PT ;  /* 0x000000111000720b */ /* 0x080fe40003f04000 */
[----:B------:R-:W-:Y:S02]  /*3110*/  ISETP.GE.AND P1, PT, R6, UR4, PT ;  /* 0x0000000406007c0c */ /* 0x000fe4000bf26270 */
[----:B------:R-:W-:Y:S01]  /*3120*/  FSEL R7, R16, R17, P0 ;  /* 0x0000001110077208 */ /* 0x000fe20000000000 */
[----:B--2---:R-:W-:-:S05]  /*3130*/  FMUL R14, R15, R0 ;  /* 0x000000000f0e7220 */ /* 0x004fca0000400000 */
[----:B------:R4:W-:Y:S01]  /*3140*/  STG.E desc[UR8][R8.64], R14 ;  /* 0x0000000e08007986 */ /* 0x0009e2000c101908 */
[----:B------:R-:W-:-:S04]  /*3150*/  FSETP.GT.AND P0, PT, R14, R7, PT ;  /* 0x000000070e00720b */ /* 0x000fc80003f04000 */
[----:B------:R-:W-:Y:S01]  /*3160*/  FSEL R7, R14, R7, P0 ;  /* 0x000000070e077208 */ /* 0x000fe20000000000 */
[----:B------:R-:W-:Y:S08]  /*3170*/  @!P1 BRA `(.L_x_55) ;  /* 0xfffffffc00889947 */ /* 0x000ff0000383ffff */
.L_x_51:
[----:B------:R-:W-:Y:S05]  /*3180*/  BSYNC.RECONVERGENT B0 ;  /* 0x0000000000007941 */ /* 0x000fea0003800200 */
.L_x_50:
[----:B------:R-:W5:Y:S01]  /*3190*/  S2UR UR5, SR_CgaCtaId ;  /* 0x00000000000579c3 */ /* 0x000f620000008800 */
[----:B------:R-:W-:Y:S01]  /*31a0*/  UMOV UR4, 0x400 ;  /* 0x0000040000047882 */ /* 0x000fe20000000000 */
[----:B------:R-:W-:Y:S01]  /*31b0*/  ISETP.GE.U32.AND P0, PT, R5, 0x2, PT ;  /* 0x000000020500780c */ /* 0x000fe20003f06070 */
[----:B-----5:R-:W-:-:S06]  /*31c0*/  ULEA UR4, UR5, UR4, 0x18 ;  /* 0x0000000405047291 */ /* 0x020fcc000f8ec0ff */
[----:B------:R-:W-:-:S05]  /*31d0*/  LEA R6, R4, UR4, 0x2 ;  /* 0x0000000404067c11 */ /* 0x000fca000f8e10ff */
[----:B------:R0:W-:Y:S01]  /*31e0*/  STS [R6], R7 ;  /* 0x0000000706007388 */ /* 0x0001e20000000800 */
[----:B------:R-:W-:Y:S06]  /*31f0*/  BAR.SYNC.DEFER_BLOCKING 0x0 ;  /* 0x0000000000007b1d */ /* 0x000fec0000010000 */
[----:B------:R-:W-:Y:S05]  /*3200*/  @!P0 BRA `(.L_x_56) ;  /* 0x00000000003c8947 */ /* 0x000fea0003800000 */
[----:B0-----:R-:W-:-:S07]  /*3210*/  MOV R3, R5 ;  /* 0x0000000500037202 */ /* 0x001fce0000000f00 */
.L_x_59:
[--C-:B------:R-:W-:Y:S01]  /*3220*/  IMAD.MOV.U32 R7, RZ, RZ, R3.reuse ;  /* 0x000000ffff077224 */ /* 0x100fe200078e0003 */
[----:B------:R-:W-:Y:S01]  /*3230*/  SHF.R.U32.HI R3, RZ, 0x1, R3 ;  /* 0x00000001ff037819 */ /* 0x000fe20000011603 */
[----:B------:R-:W-:Y:S03]  /*3240*/  BSSY.RECONVERGENT B0, `(.L_x_57) ;  /* 0x0000008000007945 */ /* 0x000fe60003800200 */
[----:B------:R-:W-:-:S13]  /*3250*/  ISETP.GE.U32.AND P0, PT, R4, R3, PT ;  /* 0x000000030400720c */ /* 0x000fda0003f06070 */
[----:B0-----:R-:W-:Y:S05]  /*3260*/  @P0 BRA `(.L_x_58) ;  /* 0x0000000000140947 */ /* 0x001fea0003800000 */
[----:B------:R-:W-:Y:S01]  /*3270*/  IMAD R0, R3, 0x4, R6 ;  /* 0x0000000403007824 */ /* 0x000fe200078e0206 */
[----:B------:R-:W-:Y:S04]  /*3280*/  LDS R2, [R6] ;  /* 0x0000000006027984 */ /* 0x000fe80000000800 */
[----:B---34-:R-:W0:Y:S02]  /*3290*/  LDS R9, [R0] ;  /* 0x0000000000097984 */ /* 0x018e240000000800 */
[----:B0-----:R-:W-:-:S13]  /*32a0*/  FSETP.GT.AND P0, PT, R9, R2, PT ;  /* 0x000000020900720b */ /* 0x001fda0003f04000 */
[----:B------:R0:W-:Y:S02]  /*32b0*/  @P0 STS [R6], R9 ;  /* 0x0000000906000388 */ /* 0x0001e40000000800 */
.L_x_58:
[----:B------:R-:W-:Y:S05]  /*32c0*/  BSYNC.RECONVERGENT B0 ;  /* 0x0000000000007941 */ /* 0x000fea0003800200 */
.L_x_57:
[----:B------:R-:W-:Y:S01]  /*32d0*/  BAR.SYNC.DEFER_BLOCKING 0x0 ;  /* 0x0000000000007b1d */ /* 0x000fe20000010000 */
[----:B------:R-:W-:-:S13]  /*32e0*/  ISETP.GT.U32.AND P0, PT, R7, 0x3, PT ;  /* 0x000000030700780c */ /* 0x000fda0003f04070 */
[----:B------:R-:W-:Y:S05]  /*32f0*/  @P0 BRA `(.L_x_59) ;  /* 0xfffffffc00c80947 */ /* 0x000fea000383ffff */
.L_x_56:
[----:B------:R-:W5:Y:S01]  /*3300*/  LDCU UR6, c[0x0][0x3ac] ;  /* 0x00007580ff0677ac */ /* 0x000f620008000800 */
[----:B------:R-:W1:Y:S01]  /*3310*/  S2UR UR5, SR_CgaCtaId ;  /* 0x00000000000579c3 */ /* 0x000e620000008800 */
[----:B------:R-:W-:Y:S01]  /*3320*/  BSSY.RECONVERGENT B0, `(.L_x_60) ;  /* 0x000007e000007945 */ /* 0x000fe20003800200 */
[----:B0-----:R-:W-:Y:S01]  /*3330*/  IMAD.MOV.U32 R7, RZ, RZ, RZ ;  /* 0x000000ffff077224 */ /* 0x001fe200078e00ff */
[----:B------:R-:W-:Y:S01]  /*3340*/  UMOV UR4, 0x400 ;  /* 0x0000040000047882 */ /* 0x000fe20000000000 */
[----:B-----5:R-:W-:Y:S01]  /*3350*/  ISETP.GE.AND P0, PT, R4, UR6, PT ;  /* 0x0000000604007c0c */ /* 0x020fe2000bf06270 */
[----:B-1----:R-:W-:-:S12]  /*3360*/  ULEA UR4, UR5, UR4, 0x18 ;  /* 0x0000000405047291 */ /* 0x002fd8000f8ec0ff */
[----:B------:R-:W-:Y:S05]  /*3370*/  @P0 BRA `(.L_x_61) ;  /* 0x0000000400e00947 */ /* 0x000fea0003800000 */
[----:B---34-:R-:W0:Y:S01]  /*3380*/  I2F.U32.RP R9, R5 ;  /* 0x0000000500097306 */ /* 0x018e220000209000 */
[C-C-:B------:R-:W-:Y:S01]  /*3390*/  IMAD.IADD R0, R5.reuse, 0x1, R4.reuse ;  /* 0x0000000105007824 */ /* 0x140fe200078e0204 */
[----:B------:R-:W-:Y:S01]  /*33a0*/  ISETP.NE.U32.AND P2, PT, R5, RZ, PT ;  /* 0x000000ff0500720c */ /* 0x000fe20003f45070 */
[----:B------:R-:W-:Y:S01]  /*33b0*/  IMAD.MOV R11, RZ, RZ, -R5 ;  /* 0x000000ffff0b7224 */ /* 0x000fe200078e0a05 */
[----:B------:R-:W-:Y:S01]  /*33c0*/  BSSY.RECONVERGENT B1, `(.L_x_62) ;  /* 0x0000036000017945 */ /* 0x000fe20003800200 */
[----:B------:R-:W-:Y:S01]  /*33d0*/  IMAD.MOV.U32 R12, RZ, RZ, R4 ;  /* 0x000000ffff0c7224 */ /* 0x000fe200078e0004 */
[C---:B------:R-:W-:Y:S02]  /*33e0*/  ISETP.GE.AND P0, PT, R0.reuse, UR6, PT ;  /* 0x0000000600007c0c */ /* 0x040fe4000bf06270 */
[----:B------:R-:W-:Y:S02]  /*33f0*/  VIMNMX R7, PT, PT, R0, UR6, !PT ;  /* 0x0000000600077c48 */ /* 0x000fe4000ffe0100 */
[----:B------:R-:W-:-:S04]  /*3400*/  SEL R8, RZ, 0x1, P0 ;  /* 0x00000001ff087807 */ /* 0x000fc80000000000 */
[----:B------:R-:W-:Y:S01]  /*3410*/  IADD3 R0, PT, PT, R7, -R0, -R8 ;  /* 0x8000000007007210 */ /* 0x000fe20007ffe808 */
[----:B0-----:R-:W0:Y:S02]  /*3420*/  MUFU.RCP R9, R9 ;  /* 0x0000000900097308 */ /* 0x001e240000001000 */
        /* <DEDUP_REMOVED lines=12> */
[-C--:B------:R-:W-:Y:S02]  /*34f0*/  ISETP.GE.U32.AND P1, PT, R0, R5.reuse, PT ;  /* 0x000000050000720c */ /* 0x080fe40003f26070 */
[----:B------:R-:W1:Y:S11]  /*3500*/  LDS R0, [UR4] ;  /* 0x00000004ff007984 */ /* 0x000e760008000800 */
[----:B------:R-:W-:Y:S01]  /*3510*/  @P1 VIADD R11, R11, 0x1 ;  /* 0x000000010b0b1836 */ /* 0x000fe20000000000 */
[----:B------:R-:W-:-:S04]  /*3520*/  @!P2 LOP3.LUT R11, RZ, R5, RZ, 0x33, !PT ;  /* 0x00000005ff0ba212 */ /* 0x000fc800078e33ff */
[----:B------:R-:W-:-:S04]  /*3530*/  IADD3 R10, PT, PT, R8, R11, RZ ;  /* 0x0000000b080a7210 */ /* 0x000fc80007ffe0ff */
[C---:B------:R-:W-:Y:S02]  /*3540*/  LOP3.LUT R7, R10.reuse, 0x3, RZ, 0xc0, !PT ;  /* 0x000000030a077812 */ /* 0x040fe400078ec0ff */
[----:B------:R-:W-:Y:S02]  /*3550*/  ISETP.GE.U32.AND P1, PT, R10, 0x3, PT ;  /* 0x000000030a00780c */ /* 0x000fe40003f26070 */
[----:B------:R-:W-:Y:S01]  /*3560*/  ISETP.NE.AND P0, PT, R7, 0x3, PT ;  /* 0x000000030700780c */ /* 0x000fe20003f05270 */
[----:B------:R-:W-:-:S12]  /*3570*/  IMAD.MOV.U32 R7, RZ, RZ, RZ ;  /* 0x000000ffff077224 */ /* 0x000fd800078e00ff */
[----:B0-----:R-:W-:Y:S05]  /*3580*/  @!P0 BRA `(.L_x_63) ;  /* 0x0000000000648947 */ /* 0x001fea0003800000 */
[----:B------:R-:W0:Y:S01]  /*3590*/  LDC.64 R8, c[0x0][0x388] ;  /* 0x0000e200ff087b82 */ /* 0x000e220000000a00 */
[----:B------:R-:W-:Y:S02]  /*35a0*/  VIADD R10, R10, 0x1 ;  /* 0x000000010a0a7836 */ /* 0x000fe40000000000 */
[----:B------:R-:W-:Y:S02]  /*35b0*/  HFMA2 R13, -RZ, RZ, 0, 0 ;  /* 0x00000000ff0d7431 */ /* 0x000fe400000001ff */
[----:B------:R-:W-:Y:S02]  /*35c0*/  IMAD.MOV.U32 R7, RZ, RZ, RZ ;  /* 0x000000ffff077224 */ /* 0x000fe400078e00ff */
[----:B------:R-:W-:Y:S01]  /*35d0*/  IMAD.MOV.U32 R12, RZ, RZ, R4 ;  /* 0x000000ffff0c7224 */ /* 0x000fe200078e0004 */
[----:B--2---:R-:W-:-:S07]  /*35e0*/  LOP3.LUT R18, R10, 0x3, RZ, 0xc0, !PT ;  /* 0x000000030a127812 */ /* 0x004fce00078ec0ff */
.L_x_64:
[----:B0--3--:R-:W-:-:S05]  /*35f0*/  IMAD.WIDE.U32 R10, R12, 0x4, R8 ;  /* 0x000000040c0a7825 */ /* 0x009fca00078e0008 */
[----:B------:R-:W1:Y:S01]  /*3600*/  LDG.E R15, desc[UR8][R10.64] ;  /* 0x000000080a0f7981 */ /* 0x000e62000c1e1900 */
[----:B------:R-:W-:Y:S01]  /*3610*/  IMAD.MOV.U32 R14, RZ, RZ, 0x3bbb989d ;  /* 0x3bbb989dff0e7424 */ /* 0x000fe200078e00ff */
[----:B------:R-:W-:Y:S01]  /*3620*/  MOV R17, 0x437c0000 ;  /* 0x437c000000117802 */ /* 0x000fe20000000f00 */
[----:B------:R-:W-:Y:S02]  /*3630*/  VIADD R13, R13, 0x1 ;  /* 0x000000010d0d7836 */ /* 0x000fe40000000000 */
[----:B------:R-:W-:-:S03]  /*3640*/  IMAD.IADD R12, R5, 0x1, R12 ;  /* 0x00000001050c7824 */ /* 0x000fc600078e020c */
[----:B------:R-:W-:Y:S01]  /*3650*/  ISETP.NE.AND P0, PT, R13, R18, PT ;  /* 0x000000120d00720c */ /* 0x000fe20003f05270 */
[----:B-1----:R-:W-:-:S04]  /*3660*/  FADD R15, -R0, R15 ;  /* 0x0000000f000f7221 */ /* 0x002fc80000000100 */
[----:B------:R-:W-:-:S04]  /*3670*/  FFMA.SAT R14, R15, R14, 0.5 ;  /* 0x3f0000000f0e7423 */ /* 0x000fc8000000200e */
[----:B------:R-:W-:-:S04]  /*3680*/  FFMA.RM R14, R14, R17, 12582913 ;  /* 0x4b4000010e0e7423 */ /* 0x000fc80000004011 */
[C---:B------:R-:W-:Y:S01]  /*3690*/  FADD R16, R14.reuse, -12583039 ;  /* 0xcb40007f0e107421 */ /* 0x040fe20000000000 */
[----:B------:R-:W-:-:S03]  /*36a0*/  IMAD.SHL.U32 R14, R14, 0x800000, RZ ;  /* 0x008000000e0e7824 */ /* 0x000fc600078e00ff */
[----:B------:R-:W-:-:S04]  /*36b0*/  FFMA R16, R15, 1.4426950216293334961, -R16 ;  /* 0x3fb8aa3b0f107823 */ /* 0x000fc80000000810 */
[----:B------:R-:W-:-:S04]  /*36c0*/  FFMA R16, R15, 1.925963033500011079e-08, R16 ;  /* 0x32a570600f107823 */ /* 0x000fc80000000010 */
[----:B------:R-:W0:Y:S02]  /*36d0*/  MUFU.EX2 R15, R16 ;  /* 0x00000010000f7308 */ /* 0x000e240000000800 */
[----:B0-----:R-:W-:-:S04]  /*36e0*/  FMUL R14, R14, R15 ;  /* 0x0000000f0e0e7220 */ /* 0x001fc80000400000 */
[----:B------:R-:W-:Y:S01]  /*36f0*/  FADD R7, R14, R7 ;  /* 0x000000070e077221 */ /* 0x000fe20000000000 */
[----:B------:R3:W-:Y:S01]  /*3700*/  STG.E desc[UR8][R10.64], R14 ;  /* 0x0000000e0a007986 */ /* 0x0007e2000c101908 */
[----:B------:R-:W-:Y:S05]  /*3710*/  @P0 BRA `(.L_x_64) ;  /* 0xfffffffc00b40947 */ /* 0x000fea000383ffff */
.L_x_63:
[----:B------:R-:W-:Y:S05]  /*3720*/  BSYNC.RECONVERGENT B1 ;  /* 0x0000000000017941 */ /* 0x000fea0003800200 */
.L_x_62:
[----:B------:R-:W-:Y:S05]  /*3730*/  @!P1 BRA `(.L_x_61) ;  /* 0x0000000000f09947 */ /* 0x000fea0003800000 */
.L_x_65:
[----:B0-----:R-:W-:-:S05]  /*3740*/  IMAD.WIDE.U32 R8, R12, 0x4, R2 ;  /* 0x000000040c087825 */ /* 0x001fca00078e0002 */
[----:B---3--:R-:W1:Y:S01]  /*3750*/  LDG.E R11, desc[UR8][R8.64] ;  /* 0x00000008080b7981 */ /* 0x008e62000c1e1900 */
[----:B------:R-:W-:Y:S01]  /*3760*/  MOV R10, 0x3bbb989d ;  /* 0x3bbb989d000a7802 */ /* 0x000fe20000000f00 */
[----:B------:R-:W-:Y:S02]  /*3770*/  IMAD.IADD R17, R5, 0x1, R12 ;  /* 0x0000000105117824 */ /* 0x000fe400078e020c */
[----:B-1----:R-:W-:Y:S01]  /*3780*/  FADD R13, -R0, R11 ;  /* 0x0000000b000d7221 */ /* 0x002fe20000000100 */
[----:B------:R-:W-:-:S03]  /*3790*/  IMAD.MOV.U32 R11, RZ, RZ, 0x437c0000 ;  /* 0x437c0000ff0b7424 */ /* 0x000fc600078e00ff */
[----:B--2---:R-:W-:-:S04]  /*37a0*/  FFMA.SAT R14, R13, R10, 0.5 ;  /* 0x3f0000000d0e7423 */ /* 0x004fc8000000200a */
[----:B------:R-:W-:-:S04]  /*37b0*/  FFMA.RM R14, R14, R11, 12582913 ;  /* 0x4b4000010e0e7423 */ /* 0x000fc8000000400b */
[C---:B------:R-:W-:Y:S01]  /*37c0*/  FADD R16, R14.reuse, -12583039 ;  /* 0xcb40007f0e107421 */ /* 0x040fe20000000000 */
[----:B------:R-:W-:-:S03]  /*37d0*/  IMAD.SHL.U32 R14, R14, 0x800000, RZ ;  /* 0x008000000e0e7824 */ /* 0x000fc600078e00ff */
[----:B------:R-:W-:-:S04]  /*37e0*/  FFMA R16, R13, 1.4426950216293334961, -R16 ;  /* 0x3fb8aa3b0d107823 */ /* 0x000fc80000000810 */
[----:B------:R-:W-:-:S04]  /*37f0*/  FFMA R16, R13, 1.925963033500011079e-08, R16 ;  /* 0x32a570600d107823 */ /* 0x000fc80000000010 */
[----:B------:R-:W0:Y:S02]  /*3800*/  MUFU.EX2 R13, R16 ;  /* 0x00000010000d7308 */ /* 0x000e240000000800 */
[----:B0-----:R-:W-:Y:S01]  /*3810*/  FMUL R14, R14, R13 ;  /* 0x0000000d0e0e7220 */ /* 0x001fe20000400000 */
[----:B------:R-:W-:-:S04]  /*3820*/  IMAD.WIDE.U32 R12, R17, 0x4, R2 ;  /* 0x00000004110c7825 */ /* 0x000fc800078e0002 */
[----:B------:R0:W-:Y:S04]  /*3830*/  STG.E desc[UR8][R8.64], R14 ;  /* 0x0000000e08007986 */ /* 0x0001e8000c101908 */
[----:B------:R-:W2:Y:S02]  /*3840*/  LDG.E R15, desc[UR8][R12.64] ;  /* 0x000000080c0f7981 */ /* 0x000ea4000c1e1900 */
[----:B--2---:R-:W-:-:S04]  /*3850*/  FADD R15, -R0, R15 ;  /* 0x0000000f000f7221 */ /* 0x004fc80000000100 */
[----:B------:R-:W-:-:S04]  /*3860*/  FFMA.SAT R18, R15, R10, 0.5 ;  /* 0x3f0000000f127423 */ /* 0x000fc8000000200a */
[----:B------:R-:W-:-:S04]  /*3870*/  FFMA.RM R18, R18, R11, 12582913 ;  /* 0x4b40000112127423 */ /* 0x000fc8000000400b */
[----:B------:R-:W-:-:S04]  /*3880*/  FADD R20, R18, -12583039 ;  /* 0xcb40007f12147421 */ /* 0x000fc80000000000 */
[----:B------:R-:W-:-:S04]  /*3890*/  FFMA R20, R15, 1.4426950216293334961, -R20 ;  /* 0x3fb8aa3b0f147823 */ /* 0x000fc80000000814 */
[----:B------:R-:W-:Y:S01]  /*38a0*/  FFMA R20, R15, 1.925963033500011079e-08, R20 ;  /* 0x32a570600f147823 */ /* 0x000fe20000000014 */
[----:B------:R-:W-:Y:S01]  /*38b0*/  SHF.L.U32 R15, R18, 0x17, RZ ;  /* 0x00000017120f7819 */ /* 0x000fe200000006ff */
[----:B------:R-:W-:-:S04]  /*38c0*/  IMAD.IADD R18, R5, 0x1, R17 ;  /* 0x0000000105127824 */ /* 0x000fc800078e0211 */
[----:B------:R-:W1:Y:S01]  /*38d0*/  MUFU.EX2 R20, R20 ;  /* 0x0000001400147308 */ /* 0x000e620000000800 */
[----:B0-----:R-:W-:-:S04]  /*38e0*/  IMAD.WIDE.U32 R8, R18, 0x4, R2 ;  /* 0x0000000412087825 */ /* 0x001fc800078e0002 */
[----:B-1----:R-:W-:-:S05]  /*38f0*/  FMUL R15, R15, R20 ;  /* 0x000000140f0f7220 */ /* 0x002fca0000400000 */
[----:B------:R0:W-:Y:S04]  /*3900*/  STG.E desc[UR8][R12.64], R15 ;  /* 0x0000000f0c007986 */ /* 0x0001e8000c101908 */
[----:B------:R-:W2:Y:S01]  /*3910*/  LDG.E R17, desc[UR8][R8.64] ;  /* 0x0000000808117981 */ /* 0x000ea2000c1e1900 */
[----:B------:R-:W-:Y:S02]  /*3920*/  IMAD.IADD R18, R5, 0x1, R18 ;  /* 0x0000000105127824 */ /* 0x000fe400078e0212 */
[----:B--2---:R-:W-:-:S04]  /*3930*/  FADD R17, -R0, R17 ;  /* 0x0000001100117221 */ /* 0x004fc80000000100 */
[----:B------:R-:W-:-:S04]  /*3940*/  FFMA.SAT R16, R17, R10, 0.5 ;  /* 0x3f00000011107423 */ /* 0x000fc8000000200a */
        /* <DEDUP_REMOVED lines=9> */
[----:B------:R-:W2:Y:S01]  /*39e0*/  LDG.E R19, desc[UR8][R16.64] ;  /* 0x0000000810137981 */ /* 0x000ea2000c1e1900 */
[----:B------:R-:W-:-:S04]  /*39f0*/  FADD R14, R14, R7 ;  /* 0x000000070e0e7221 */ /* 0x000fc80000000000 */
[----:B------:R-:W-:-:S04]  /*3a00*/  FADD R14, R14, R15 ;  /* 0x0000000f0e0e7221 */ /* 0x000fc80000000000 */
[----:B------:R-:W-:Y:S01]  /*3a10*/  FADD R14, R14, R13 ;  /* 0x0000000d0e0e7221 */ /* 0x000fe20000000000 */
[----:B--2---:R-:W-:-:S04]  /*3a20*/  FADD R19, -R0, R19 ;  /* 0x0000001300137221 */ /* 0x004fc80000000100 */
[----:B------:R-:W-:-:S04]  /*3a30*/  FFMA.SAT R10, R19, R10, 0.5 ;  /* 0x3f000000130a7423 */ /* 0x000fc8000000200a */
[----:B------:R-:W-:-:S04]  /*3a40*/  FFMA.RM R10, R10, R11, 12582913 ;  /* 0x4b4000010a0a7423 */ /* 0x000fc8000000400b */
[C---:B------:R-:W-:Y:S01]  /*3a50*/  FADD R12, R10.reuse, -12583039 ;  /* 0xcb40007f0a0c7421 */ /* 0x040fe20000000000 */
[----:B------:R-:W-:-:S03]  /*3a60*/  SHF.L.U32 R10, R10, 0x17, RZ ;  /* 0x000000170a0a7819 */ /* 0x000fc600000006ff */
[----:B------:R-:W-:-:S04]  /*3a70*/  FFMA R12, R19, 1.4426950216293334961, -R12 ;  /* 0x3fb8aa3b130c7823 */ /* 0x000fc8000000080c */
[----:B------:R-:W-:Y:S01]  /*3a80*/  FFMA R19, R19, 1.925963033500011079e-08, R12 ;  /* 0x32a5706013137823 */ /* 0x000fe2000000000c */
[----:B------:R-:W-:-:S05]  /*3a90*/  IMAD.IADD R12, R5, 0x1, R18 ;  /* 0x00000001050c7824 */ /* 0x000fca00078e0212 */
[----:B------:R-:W1:Y:S01]  /*3aa0*/  MUFU.EX2 R19, R19 ;  /* 0x0000001300137308 */ /* 0x000e620000000800 */
[----:B------:R-:W-:Y:S01]  /*3ab0*/  ISETP.GE.AND P0, PT, R12, UR6, PT ;  /* 0x000000060c007c0c */ /* 0x000fe2000bf06270 */
[----:B-1----:R-:W-:-:S04]  /*3ac0*/  FMUL R11, R10, R19 ;  /* 0x000000130a0b7220 */ /* 0x002fc80000400000 */
[----:B------:R-:W-:Y:S01]  /*3ad0*/  FADD R7, R14, R11 ;  /* 0x0000000b0e077221 */ /* 0x000fe20000000000 */
[----:B------:R0:W-:Y:S07]  /*3ae0*/  STG.E desc[UR8][R16.64], R11 ;  /* 0x0000000b10007986 */ /* 0x0001ee000c101908 */
[----:B------:R-:W-:Y:S05]  /*3af0*/  @!P0 BRA `(.L_x_65) ;  /* 0xfffffffc00108947 */ /* 0x000fea000383ffff */
.L_x_61:
[----:B------:R-:W-:Y:S05]  /*3b00*/  BSYNC.RECONVERGENT B0 ;  /* 0x0000000000007941 */ /* 0x000fea0003800200 */
.L_x_60:
[----:B------:R-:W5:Y:S01]  /*3b10*/  S2UR UR5, SR_CgaCtaId ;  /* 0x00000000000579c3 */ /* 0x000f620000008800 */
[----:B------:R-:W1:Y:S01]  /*3b20*/  LDCU UR6, c[0x0][0x3ac] ;  /* 0x00007580ff0677ac */ /* 0x000e620008000800 */
[----:B------:R-:W-:Y:S01]  /*3b30*/  ISETP.GE.U32.AND P0, PT, R5, 0x2, PT ;  /* 0x000000020500780c */ /* 0x000fe20003f06070 */
[----:B------:R0:W-:Y:S01]  /*3b40*/  STS [R6], R7 ;  /* 0x0000000706007388 */ /* 0x0001e20000000800 */
[----:B------:R-:W-:Y:S01]  /*3b50*/  UMOV UR4, 0x400 ;  /* 0x0000040000047882 */ /* 0x000fe20000000000 */
[----:B------:R-:W0:Y:S03]  /*3b60*/  LDCU UR7, c[0x0][0x3ac] ;  /* 0x00007580ff0777ac */ /* 0x000e260008000800 */
[----:B------:R-:W-:Y:S01]  /*3b70*/  BAR.SYNC.DEFER_BLOCKING 0x0 ;  /* 0x0000000000007b1d */ /* 0x000fe20000010000 */
[----:B-1----:R-:W-:Y:S01]  /*3b80*/  ISETP.GE.AND P1, PT, R4, UR6, PT ;  /* 0x0000000604007c0c */ /* 0x002fe2000bf26270 */
[----:B-----5:R-:W-:-:S05]  /*3b90*/  ULEA UR4, UR5, UR4, 0x18 ;  /* 0x0000000405047291 */ /* 0x020fca000f8ec0ff */
[----:B0-----:R-:W-:Y:S07]  /*3ba0*/  @!P0 BRA `(.L_x_66) ;  /* 0x0000000000308947 */ /* 0x001fee0003800000 */
[----:B------:R-:W-:-:S07]  /*3bb0*/  IMAD.MOV.U32 R0, RZ, RZ, R5 ;  /* 0x000000ffff007224 */ /* 0x000fce00078e0005 */
.L_x_67:
[----:B------:R-:W-:-:S04]  /*3bc0*/  SHF.R.U32.HI R7, RZ, 0x1, R0 ;  /* 0x00000001ff077819 */ /* 0x000fc80000011600 */
[----:B------:R-:W-:-:S13]  /*3bd0*/  ISETP.GE.U32.AND P0, PT, R4, R7, PT ;  /* 0x000000070400720c */ /* 0x000fda0003f06070 */
[----:B------:R-:W-:Y:S01]  /*3be0*/  @!P0 IMAD R2, R7, 0x4, R6 ;  /* 0x0000000407028824 */ /* 0x000fe200078e0206 */
[----:B------:R-:W-:Y:S05]  /*3bf0*/  @!P0 LDS R3, [R6] ;  /* 0x0000000006038984 */ /* 0x000fea0000000800 */
[----:B------:R-:W0:Y:S02]  /*3c00*/  @!P0 LDS R2, [R2] ;  /* 0x0000000002028984 */ /* 0x000e240000000800 */
[----:B0-----:R-:W-:-:S05]  /*3c10*/  @!P0 FADD R3, R2, R3 ;  /* 0x0000000302038221 */ /* 0x001fca0000000000 */
[----:B------:R0:W-:Y:S01]  /*3c20*/  @!P0 STS [R6], R3 ;  /* 0x0000000306008388 */ /* 0x0001e20000000800 */
[----:B------:R-:W-:Y:S01]  /*3c30*/  BAR.SYNC.DEFER_BLOCKING 0x0 ;  /* 0x0000000000007b1d */ /* 0x000fe20000010000 */
[----:B------:R-:W-:Y:S02]  /*3c40*/  ISETP.GT.U32.AND P0, PT, R0, 0x3, PT ;  /* 0x000000030000780c */ /* 0x000fe40003f04070 */
[----:B------:R-:W-:-:S11]  /*3c50*/  MOV R0, R7 ;  /* 0x0000000700007202 */ /* 0x000fd60000000f00 */
[----:B0-----:R-:W-:Y:S05]  /*3c60*/  @P0 BRA `(.L_x_67) ;  /* 0xfffffffc00d40947 */ /* 0x001fea000383ffff */
.L_x_66:
[----:B------:R-:W-:Y:S04]  /*3c70*/  BSSY.RECONVERGENT B2, `(.L_x_68) ;  /* 0x0000086000027945 */ /* 0x000fe80003800200 */
[----:B------:R-:W-:Y:S05]  /*3c80*/  @P1 BRA `(.L_x_69) ;  /* 0x0000000800101947 */ /* 0x000fea0003800000 */
[----:B---34-:R-:W0:Y:S01]  /*3c90*/  I2F.U32.RP R8, R5 ;  /* 0x0000000500087306 */ /* 0x018e220000209000 */
[C-C-:B------:R-:W-:Y:S01]  /*3ca0*/  IMAD.IADD R0, R5.reuse, 0x1, R4.reuse ;  /* 0x0000000105007824 */ /* 0x140fe200078e0204 */
[----:B------:R-:W-:Y:S01]  /*3cb0*/  ISETP.NE.U32.AND P2, PT, R5, RZ, PT ;  /* 0x000000ff0500720c */ /* 0x000fe20003f45070 */
[----:B------:R-:W-:Y:S01]  /*3cc0*/  IMAD.MOV R9, RZ, RZ, -R5 ;  /* 0x000000ffff097224 */ /* 0x000fe200078e0a05 */
[----:B------:R-:W-:Y:S01]  /*3cd0*/  BSSY.RECONVERGENT B3, `(.L_x_70) ;  /* 0x0000033000037945 */ /* 0x000fe20003800200 */
[----:B--2---:R-:W-:Y:S01]  /*3ce0*/  IMAD.MOV.U32 R18, RZ, RZ, R4 ;  /* 0x000000ffff127224 */ /* 0x004fe200078e0004 */
[C---:B------:R-:W-:Y:S02]  /*3cf0*/  ISETP.GE.AND P0, PT, R0.reuse, UR6, PT ;  /* 0x0000000600007c0c */ /* 0x040fe4000bf06270 */
[----:B------:R-:W-:Y:S02]  /*3d00*/  VIMNMX R7, PT, PT, R0, UR6, !PT ;  /* 0x0000000600077c48 */ /* 0x000fe4000ffe0100 */
[----:B------:R-:W-:-:S04]  /*3d10*/  SEL R20, RZ, 0x1, P0 ;  /* 0x00000001ff147807 */ /* 0x000fc80000000000 */
[----:B------:R-:W-:Y:S01]  /*3d20*/  IADD3 R0, PT, PT, R7, -R0, -R20 ;  /* 0x8000000007007210 */ /* 0x000fe20007ffe814 */
[----:B0-----:R-:W0:Y:S02]  /*3d30*/  MUFU.RCP R8, R8 ;  /* 0x0000000800087308 */ /* 0x001e240000001000 */
[----:B0-----:R-:W-:-:S06]  /*3d40*/  VIADD R2, R8, 0xffffffe ;  /* 0x0ffffffe08027836 */ /* 0x001fcc0000000000 */
[----:B------:R0:W1:Y:S02]  /*3d50*/  F2I.FTZ.U32.TRUNC.NTZ R3, R2 ;  /* 0x0000000200037305 */ /* 0x000064000021f000 */
[----:B0-----:R-:W-:Y:S02]  /*3d60*/  HFMA2 R2, -RZ, RZ, 0, 0 ;  /* 0x00000000ff027431 */ /* 0x001fe400000001ff */
[----:B-1----:R-:W-:-:S04]  /*3d70*/  IMAD R9, R9, R3, RZ ;  /* 0x0000000309097224 */ /* 0x002fc800078e02ff */
[----:B------:R-:W-:Y:S02]  /*3d80*/  IMAD.HI.U32 R9, R3, R9, R2 ;  /* 0x0000000903097227 */ /* 0x000fe400078e0002 */
[----:B------:R-:W0:Y:S04]  /*3d90*/  LDS R3, [UR4] ;  /* 0x00000004ff037984 */ /* 0x000e280008000800 */
[----:B------:R-:W-:-:S04]  /*3da0*/  IMAD.HI.U32 R9, R9, R0, RZ ;  /* 0x0000000009097227 */ /* 0x000fc800078e00ff */
[----:B------:R-:W-:-:S04]  /*3db0*/  IMAD.MOV R2, RZ, RZ, -R9 ;  /* 0x000000ffff027224 */ /* 0x000fc800078e0a09 */
[----:B------:R-:W-:-:S05]  /*3dc0*/  IMAD R0, R5, R2, R0 ;  /* 0x0000000205007224 */ /* 0x000fca00078e0200 */
[----:B------:R-:W-:-:S13]  /*3dd0*/  ISETP.GE.U32.AND P0, PT, R0, R5, PT ;  /* 0x000000050000720c */ /* 0x000fda0003f06070 */
[----:B------:R-:W-:Y:S02]  /*3de0*/  @P0 IMAD.IADD R0, R0, 0x1, -R5 ;  /* 0x0000000100000824 */ /* 0x000fe400078e0a05 */
[----:B------:R-:W-:-:S03]  /*3df0*/  @P0 VIADD R9, R9, 0x1 ;  /* 0x0000000109090836 */ /* 0x000fc60000000000 */
[----:B------:R-:W-:-:S13]  /*3e00*/  ISETP.GE.U32.AND P1, PT, R0, R5, PT ;  /* 0x000000050000720c */ /* 0x000fda0003f26070 */
[----:B------:R-:W-:Y:S02]  /*3e10*/  @P1 IADD3 R9, PT, PT, R9, 0x1, RZ ;  /* 0x0000000109091810 */ /* 0x000fe40007ffe0ff */
[----:B------:R-:W-:-:S05]  /*3e20*/  @!P2 LOP3.LUT R9, RZ, R5, RZ, 0x33, !PT ;  /* 0x00000005ff09a212 */ /* 0x000fca00078e33ff */
[----:B------:R-:W-:-:S05]  /*3e30*/  IMAD.IADD R20, R20, 0x1, R9 ;  /* 0x0000000114147824 */ /* 0x000fca00078e0209 */
[----:B------:R-:W-:-:S04]  /*3e40*/  LOP3.LUT R0, R20, 0x3, RZ, 0xc0, !PT ;  /* 0x0000000314007812 */ /* 0x000fc800078ec0ff */
[----:B------:R-:W-:-:S13]  /*3e50*/  ISETP.NE.AND P0, PT, R0, 0x3, PT ;  /* 0x000000030000780c */ /* 0x000fda0003f05270 */
[----:B0-----:R-:W-:Y:S05]  /*3e60*/  @!P0 BRA `(.L_x_71) ;  /* 0x0000000000648947 */ /* 0x001fea0003800000 */
[----:B------:R-:W0:Y:S01]  /*3e70*/  LDC.64 R12, c[0x0][0x388] ;  /* 0x0000e200ff0c7b82 */ /* 0x000e220000000a00 */
[----:B------:R-:W-:Y:S01]  /*3e80*/  VIADD R15, R20, 0x1 ;  /* 0x00000001140f7836 */ /* 0x000fe20000000000 */
[----:B------:R-:W-:Y:S01]  /*3e90*/  MOV R14, RZ ;  /* 0x000000ff000e7202 */ /* 0x000fe20000000f00 */
[----:B------:R-:W-:-:S03]  /*3ea0*/  IMAD.MOV.U32 R18, RZ, RZ, R4 ;  /* 0x000000ffff127224 */ /* 0x000fc600078e0004 */
[----:B------:R-:W-:-:S07]  /*3eb0*/  LOP3.LUT R15, R15, 0x3, RZ, 0xc0, !PT ;  /* 0x000000030f0f7812 */ /* 0x000fce00078ec0ff */
.L_x_74:
[----:B01----:R-:W-:-:S05]  /*3ec0*/  IMAD.WIDE.U32 R10, R18, 0x4, R12 ;  /* 0x00000004120a7825 */ /* 0x003fca00078e000c */
[----:B------:R-:W2:Y:S01]  /*3ed0*/  LDG.E R0, desc[UR8][R10.64] ;  /* 0x000000080a007981 */ /* 0x000ea2000c1e1900 */
[----:B------:R-:W0:Y:S01]  /*3ee0*/  MUFU.RCP R2, R3 ;  /* 0x0000000300027308 */ /* 0x000e220000001000 */
[----:B------:R-:W-:Y:S01]  /*3ef0*/  VIADD R14, R14, 0x1 ;  /* 0x000000010e0e7836 */ /* 0x000fe20000000000 */
[----:B------:R-:W-:Y:S04]  /*3f00*/  BSSY.RECONVERGENT B4, `(.L_x_72) ;  /* 0x000000c000047945 */ /* 0x000fe80003800200 */
[----:B------:R-:W-:Y:S01]  /*3f10*/  ISETP.NE.AND P2, PT, R14, R15, PT ;  /* 0x0000000f0e00720c */ /* 0x000fe20003f45270 */
[----:B0-----:R-:W-:-:S04]  /*3f20*/  FFMA R7, -R3, R2, 1 ;  /* 0x3f80000003077423 */ /* 0x001fc80000000102 */
[----:B------:R-:W-:Y:S01]  /*3f30*/  FFMA R7, R2, R7, R2 ;  /* 0x0000000702077223 */ /* 0x000fe20000000002 */
[----:B--2---:R-:W0:Y:S03]  /*3f40*/  FCHK P0, R0, R3 ;  /* 0x0000000300007302 */ /* 0x004e260000000000 */
[----:B------:R-:W-:-:S04]  /*3f50*/  FFMA R2, R0, R7, RZ ;  /* 0x0000000700027223 */ /* 0x000fc800000000ff */
[----:B------:R-:W-:-:S04]  /*3f60*/  FFMA R8, -R3, R2, R0 ;  /* 0x0000000203087223 */ /* 0x000fc80000000100 */
[----:B------:R-:W-:Y:S01]  /*3f70*/  FFMA R7, R7, R8, R2 ;  /* 0x0000000807077223 */ /* 0x000fe20000000002 */
[----:B0-----:R-:W-:Y:S06]  /*3f80*/  @!P0 BRA `(.L_x_73) ;  /* 0x00000000000c8947 */ /* 0x001fec0003800000 */
[----:B------:R-:W-:-:S07]  /*3f90*/  MOV R2, 0x3fb0 ;  /* 0x00003fb000027802 */ /* 0x000fce0000000f00 */
[----:B------:R-:W-:Y:S05]  /*3fa0*/  CALL.REL.NOINC `($__internal_1_$__cuda_sm3x_div_rn_noftz_f32_slowpath) ;  /* 0x0000003400f47944 */ /* 0x000fea0003c00000 */
[----:B------:R-:W-:-:S07]  /*3fb0*/  IMAD.MOV.U32 R7, RZ, RZ, R0 ;  /* 0x000000ffff077224 */ /* 0x000fce00078e0000 */
.L_x_73:
[----:B------:R-:W-:Y:S05]  /*3fc0*/  BSYNC.RECONVERGENT B4 ;  /* 0x0000000000047941 */ /* 0x000fea0003800200 */
.L_x_72:
[----:B------:R1:W-:Y:S01]  /*3fd0*/  STG.E desc[UR8][R10.64], R7 ;  /* 0x000000070a007986 */ /* 0x0003e2000c101908 */
[----:B------:R-:W-:Y:S01]  /*3fe0*/  IADD3 R18, PT, PT, R5, R18, RZ ;  /* 0x0000001205127210 */ /* 0x000fe20007ffe0ff */
[----:B------:R-:W-:Y:S06]  /*3ff0*/  @P2 BRA `(.L_x_74) ;  /* 0xfffffffc00b02947 */ /* 0x000fec000383ffff */
.L_x_71:
[----:B------:R-:W-:Y:S05]  /*4000*/  BSYNC.RECONVERGENT B3 ;  /* 0x0000000000037941 */ /* 0x000fea0003800200 */
.L_x_70:
[----:B------:R-:W0:Y:S01]  /*4010*/  LDC.64 R14, c[0x0][0x388] ;  /* 0x0000e200ff0e7b82 */ /* 0x000e220000000a00 */
[----:B------:R-:W-:-:S13]  /*4020*/  ISETP.GE.U32.AND P0, PT, R20, 0x3, PT ;  /* 0x000000031400780c */ /* 0x000fda0003f06070 */
[----:B------:R-:W-:Y:S05]  /*4030*/  @!P0 BRA `(.L_x_69) ;  /* 0x0000000400248947 */ /* 0x000fea0003800000 */
.L_x_83:
[----:B01----:R-:W-:-:S05]  /*4040*/  IMAD.WIDE.U32 R10, R18, 0x4, R14 ;  /* 0x00000004120a7825 */ /* 0x003fca00078e000e */
[----:B------:R-:W2:Y:S01]  /*4050*/  LDG.E R8, desc[UR8][R10.64] ;  /* 0x000000080a087981 */ /* 0x000ea2000c1e1900 */
[----:B------:R-:W0:Y:S01]  /*4060*/  MUFU.RCP R0, R3 ;  /* 0x0000000300007308 */ /* 0x000e220000001000 */
[----:B------:R-:W-:Y:S01]  /*4070*/  BSSY.RECONVERGENT B3, `(.L_x_75) ;  /* 0x000000c000037945 */ /* 0x000fe20003800200 */
[----:B0-----:R-:W-:-:S04]  /*4080*/  FFMA R7, -R3, R0, 1 ;  /* 0x3f80000003077423 */ /* 0x001fc80000000100 */
[----:B------:R-:W-:Y:S02]  /*4090*/  FFMA R0, R0, R7, R0 ;  /* 0x0000000700007223 */ /* 0x000fe40000000000 */
[----:B--2---:R-:W0:Y:S02]  /*40a0*/  FCHK P0, R8, R3 ;  /* 0x0000000308007302 */ /* 0x004e240000000000 */
[----:B------:R-:W-:-:S04]  /*40b0*/  FFMA R2, R0, R8, RZ ;  /* 0x0000000800027223 */ /* 0x000fc800000000ff */
[----:B------:R-:W-:-:S04]  /*40c0*/  FFMA R7, -R3, R2, R8 ;  /* 0x0000000203077223 */ /* 0x000fc80000000108 */
[----:B------:R-:W-:Y:S01]  /*40d0*/  FFMA R7, R0, R7, R2 ;  /* 0x0000000700077223 */ /* 0x000fe20000000002 */
[----:B0-----:R-:W-:Y:S06]  /*40e0*/  @!P0 BRA `(.L_x_76) ;  /* 0x0000000000108947 */ /* 0x001fec0003800000 */
[----:B------:R-:W-:Y:S01]  /*40f0*/  IMAD.MOV.U32 R0, RZ, RZ, R8 ;  /* 0x000000ffff007224 */ /* 0x000fe200078e0008 */
[----:B------:R-:W-:-:S07]  /*4100*/  MOV R2, 0x4120 ;  /* 0x0000412000027802 */ /* 0x000fce0000000f00 */
[----:B------:R-:W-:Y:S05]  /*4110*/  CALL.REL.NOINC `($__internal_1_$__cuda_sm3x_div_rn_noftz_f32_slowpath) ;  /* 0x0000003400987944 */ /* 0x000fea0003c00000 */
[----:B------:R-:W-:-:S07]  /*4120*/  IMAD.MOV.U32 R7, RZ, RZ, R0 ;  /* 0x000000ffff077224 */ /* 0x000fce00078e0000 */
.L_x_76:
[----:B------:R-:W-:Y:S05]  /*4130*/  BSYNC.RECONVERGENT B3 ;  /* 0x0000000000037941 */ /* 0x000fea0003800200 */
.L_x_75:
[----:B------:R-:W-:Y:S01]  /*4140*/  IMAD.IADD R18, R5, 0x1, R18 ;  /* 0x0000000105127824 */ /* 0x000fe200078e0212 */
[----:B------:R0:W-:Y:S03]  /*4150*/  STG.E desc[UR8][R10.64], R7 ;  /* 0x000000070a007986 */ /* 0x0001e6000c101908 */
[----:B------:R-:W-:-:S05]  /*4160*/  IMAD.WIDE.U32 R12, R18, 0x4, R14 ;  /* 0x00000004120c7825 */ /* 0x000fca00078e000e */
[----:B------:R-:W2:Y:S01]  /*4170*/  LDG.E R8, desc[UR8][R12.64] ;  /* 0x000000080c087981 */ /* 0x000ea2000c1e1900 */
[----:B------:R-:W1:Y:S01]  /*4180*/  MUFU.RCP R0, R3 ;  /* 0x0000000300007308 */ /* 0x000e620000001000 */
[----:B------:R-:W-:Y:S01]  /*4190*/  BSSY.RECONVERGENT B3, `(.L_x_77) ;  /* 0x000000c000037945 */ /* 0x000fe20003800200 */
[----:B-1----:R-:W-:-:S04]  /*41a0*/  FFMA R9, -R3, R0, 1 ;  /* 0x3f80000003097423 */ /* 0x002fc80000000100 */
[----:B------:R-:W-:Y:S02]  /*41b0*/  FFMA R0, R0, R9, R0 ;  /* 0x0000000900007223 */ /* 0x000fe40000000000 */
[----:B--2---:R-:W1:Y:S02]  /*41c0*/  FCHK P0, R8, R3 ;  /* 0x0000000308007302 */ /* 0x004e640000000000 */
[----:B------:R-:W-:-:S04]  /*41d0*/  FFMA R2, R0, R8, RZ ;  /* 0x0000000800027223 */ /* 0x000fc800000000ff */
[----:B------:R-:W-:-:S04]  /*41e0*/  FFMA R9, -R3, R2, R8 ;  /* 0x0000000203097223 */ /* 0x000fc80000000108 */
[----:B------:R-:W-:Y:S01]  /*41f0*/  FFMA R9, R0, R9, R2 ;  /* 0x0000000900097223 */ /* 0x000fe20000000002 */
[----:B01----:R-:W-:Y:S06]  /*4200*/  @!P0 BRA `(.L_x_78) ;  /* 0x0000000000108947 */ /* 0x003fec0003800000 */
[----:B------:R-:W-:Y:S02]  /*4210*/  MOV R0, R8 ;  /* 0x0000000800007202 */ /* 0x000fe40000000f00 */
[----:B------:R-:W-:-:S07]  /*4220*/  MOV R2, 0x4240 ;  /* 0x0000424000027802 */ /* 0x000fce0000000f00 */
[----:B------:R-:W-:Y:S05]  /*4230*/  CALL.REL.NOINC `($__internal_1_$__cuda_sm3x_div_rn_noftz_f32_slowpath) ;  /* 0x0000003400507944 */ /* 0x000fea0003c00000 */
[----:B------:R-:W-:-:S07]  /*4240*/  IMAD.MOV.U32 R9, RZ, RZ, R0 ;  /* 0x000000ffff097224 */ /* 0x000fce00078e0000 */
.L_x_78:
[----:B------:R-:W-:Y:S05]  /*4250*/  BSYNC.RECONVERGENT B3 ;  /* 0x0000000000037941 */ /* 0x000fea0003800200 */
.L_x_77:
        /* <DEDUP_REMOVED lines=13> */
[----:B------:R-:W-:Y:S01]  /*4330*/  IMAD.MOV.U32 R0, RZ, RZ, R8 ;  /* 0x000000ffff007224 */ /* 0x000fe200078e0008 */
[----:B------:R-:W-:-:S07]  /*4340*/  MOV R2, 0x4360 ;  /* 0x0000436000027802 */ /* 0x000fce0000000f00 */
[----:B------:R-:W-:Y:S05]  /*4350*/  CALL.REL.NOINC `($__internal_1_$__cuda_sm3x_div_rn_noftz_f32_slowpath) ;  /* 0x0000003400087944 */ /* 0x000fea0003c00000 */
[----:B------:R-:W-:-:S07]  /*4360*/  MOV R7, R0 ;  /* 0x0000000000077202 */ /* 0x000fce0000000f00 */
.L_x_80:
[----:B------:R-:W-:Y:S05]  /*4370*/  BSYNC.RECONVERGENT B3 ;  /* 0x0000000000037941 */ /* 0x000fea0003800200 */
.L_x_79:
        /* <DEDUP_REMOVED lines=16> */
.L_x_82:
[----:B------:R-:W-:Y:S05]  /*4480*/  BSYNC.RECONVERGENT B3 ;  /* 0x0000000000037941 */ /* 0x000fea0003800200 */
.L_x_81:
[----:B------:R0:W-:Y:S01]  /*4490*/  STG.E desc[UR8][R12.64], R0 ;  /* 0x000000000c007986 */ /* 0x0001e2000c101908 */
[----:B------:R-:W-:-:S05]  /*44a0*/  IMAD.IADD R18, R5, 0x1, R18 ;  /* 0x0000000105127824 */ /* 0x000fca00078e0212 */
[----:B------:R-:W-:-:S13]  /*44b0*/  ISETP.GE.AND P0, PT, R18, UR7, PT ;  /* 0x0000000712007c0c */ /* 0x000fda000bf06270 */
[----:B0-----:R-:W-:Y:S05]  /*44c0*/  @!P0 BRA `(.L_x_83) ;  /* 0xfffffff800dc8947 */ /* 0x001fea000383ffff */
.L_x_69:
[----:B------:R-:W-:Y:S05]  /*44d0*/  BSYNC.RECONVERGENT B2 ;  /* 0x0000000000027941 */ /* 0x000fea0003800200 */
.L_x_68:
[----:B------:R-:W5:Y:S01]  /*44e0*/  LDCU UR4, c[0x0][0x3ac] ;  /* 0x00007580ff0477ac */ /* 0x000f620008000800 */
[----:B------:R-:W-:Y:S01]  /*44f0*/  BSSY.RECONVERGENT B0, `(.L_x_84) ;  /* 0x000004b000007945 */ /* 0x000fe20003800200 */
[----:B-1----:R-:W-:Y:S01]  /*4500*/  HFMA2 R7, -RZ, RZ, 0, 0 ;  /* 0x00000000ff077431 */ /* 0x002fe200000001ff */
[----:B------:R-:W-:Y:S01]  /*4510*/  BAR.SYNC.DEFER_BLOCKING 0x0 ;  /* 0x0000000000007b1d */ /* 0x000fe20000010000 */
[----:B-----5:R-:W-:-:S13]  /*4520*/  ISETP.GE.AND P0, PT, R4, UR4, PT ;  /* 0x0000000404007c0c */ /* 0x020fda000bf06270 */
[----:B------:R-:W-:Y:S05]  /*4530*/  @P0 BRA `(.L_x_85) ;  /* 0x0000000400180947 */ /* 0x000fea0003800000 */
[----:B---34-:R-:W1:Y:S01]  /*4540*/  I2F.U32.RP R9, R5 ;  /* 0x0000000500097306 */ /* 0x018e620000209000 */
[C---:B------:R-:W-:Y:S01]  /*4550*/  IMAD.IADD R0, R5.reuse, 0x1, R4 ;  /* 0x0000000105007824 */ /* 0x040fe200078e0204 */
[----:B------:R-:W-:Y:S01]  /*4560*/  ISETP.NE.U32.AND P2, PT, R5, RZ, PT ;  /* 0x000000ff0500720c */ /* 0x000fe20003f45070 */
[----:B------:R-:W-:Y:S01]  /*4570*/  IMAD.MOV R11, RZ, RZ, -R5 ;  /* 0x000000ffff0b7224 */ /* 0x000fe200078e0a05 */
[----:B------:R-:W-:Y:S02]  /*4580*/  BSSY.RECONVERGENT B1, `(.L_x_86) ;  /* 0x000002a000017945 */ /* 0x000fe40003800200 */
[C---:B------:R-:W-:Y:S02]  /*4590*/  ISETP.GE.AND P0, PT, R0.reuse, UR4, PT ;  /* 0x0000000400007c0c */ /* 0x040fe4000bf06270 */
[----:B------:R-:W-:Y:S02]  /*45a0*/  VIMNMX R7, PT, PT, R0, UR4, !PT ;  /* 0x0000000400077c48 */ /* 0x000fe4000ffe0100 */
[----:B------:R-:W-:-:S04]  /*45b0*/  SEL R8, RZ, 0x1, P0 ;  /* 0x00000001ff087807 */ /* 0x000fc80000000000 */
[----:B------:R-:W-:Y:S01]  /*45c0*/  IADD3 R0, PT, PT, R7, -R0, -R8 ;  /* 0x8000000007007210 */ /* 0x000fe20007ffe808 */
[----:B-1----:R-:W1:Y:S01]  /*45d0*/  MUFU.RCP R9, R9 ;  /* 0x0000000900097308 */ /* 0x002e620000001000 */
[----:B------:R-:W-:Y:S02]  /*45e0*/  IMAD.MOV.U32 R7, RZ, RZ, RZ ;  /* 0x000000ffff077224 */ /* 0x000fe400078e00ff */
[----:B-1----:R-:W-:-:S05]  /*45f0*/  VIADD R2, R9, 0xffffffe ;  /* 0x0ffffffe09027836 */ /* 0x002fca0000000000 */
[----:B------:R1:W3:Y:S02]  /*4600*/  F2I.FTZ.U32.TRUNC.NTZ R3, R2 ;  /* 0x0000000200037305 */ /* 0x0002e4000021f000 */
[----:B-1----:R-:W-:Y:S01]  /*4610*/  MOV R2, RZ ;  /* 0x000000ff00027202 */ /* 0x002fe20000000f00 */
[----:B---3--:R-:W-:-:S04]  /*4620*/  IMAD R11, R11, R3, RZ ;  /* 0x000000030b0b7224 */ /* 0x008fc800078e02ff */
[----:B------:R-:W-:-:S06]  /*4630*/  IMAD.HI.U32 R11, R3, R11, R2 ;  /* 0x0000000b030b7227 */ /* 0x000fcc00078e0002 */
[----:B------:R-:W-:-:S04]  /*4640*/  IMAD.HI.U32 R11, R11, R0, RZ ;  /* 0x000000000b0b7227 */ /* 0x000fc800078e00ff */
[----:B------:R-:W-:-:S04]  /*4650*/  IMAD.MOV R2, RZ, RZ, -R11 ;  /* 0x000000ffff027224 */ /* 0x000fc800078e0a0b */
[----:B------:R-:W-:Y:S02]  /*4660*/  IMAD R0, R5, R2, R0 ;  /* 0x0000000205007224 */ /* 0x000fe400078e0200 */
[----:B------:R-:W1:Y:S03]  /*4670*/  LDC.64 R2, c[0x0][0x388] ;  /* 0x0000e200ff027b82 */ /* 0x000e660000000a00 */
[----:B------:R-:W-:-:S13]  /*4680*/  ISETP.GE.U32.AND P0, PT, R0, R5, PT ;  /* 0x000000050000720c */ /* 0x000fda0003f06070 */
[----:B------:R-:W-:Y:S02]  /*4690*/  @P0 IMAD.IADD R0, R0, 0x1, -R5 ;  /* 0x0000000100000824 */ /* 0x000fe400078e0a05 */
[----:B------:R-:W-:-:S03]  /*46a0*/  @P0 VIADD R11, R11, 0x1 ;  /* 0x000000010b0b0836 */ /* 0x000fc60000000000 */
[----:B------:R-:W-:-:S13]  /*46b0*/  ISETP.GE.U32.AND P1, PT, R0, R5, PT ;  /* 0x000000050000720c */ /* 0x000fda0003f26070 */
[----:B------:R-:W-:Y:S02]  /*46c0*/  @P1 IADD3 R11, PT, PT, R11, 0x1, RZ ;  /* 0x000000010b0b1810 */ /* 0x000fe40007ffe0ff */
[----:B------:R-:W-:-:S05]  /*46d0*/  @!P2 LOP3.LUT R11, RZ, R5, RZ, 0x33, !PT ;  /* 0x00000005ff0ba212 */ /* 0x000fca00078e33ff */
[----:B------:R-:W-:-:S05]  /*46e0*/  IMAD.IADD R8, R8, 0x1, R11 ;  /* 0x0000000108087824 */ /* 0x000fca00078e020b */
[C---:B------:R-:W-:Y:S02]  /*46f0*/  LOP3.LUT R0, R8.reuse, 0x3, RZ, 0xc0, !PT ;  /* 0x0000000308007812 */ /* 0x040fe400078ec0ff */
[----:B------:R-:W-:Y:S02]  /*4700*/  ISETP.GE.U32.AND P2, PT, R8, 0x3, PT ;  /* 0x000000030800780c */ /* 0x000fe40003f46070 */
[----:B------:R-:W-:Y:S01]  /*4710*/  ISETP.NE.AND P0, PT, R0, 0x3, PT ;  /* 0x000000030000780c */ /* 0x000fe20003f05270 */
[----:B------:R-:W-:-:S12]  /*4720*/  IMAD.MOV.U32 R0, RZ, RZ, R4 ;  /* 0x000000ffff007224 */ /* 0x000fd800078e0004 */
[----:B-1----:R-:W-:Y:S05]  /*4730*/  @!P0 BRA `(.L_x_87) ;  /* 0x0000000000388947 */ /* 0x002fea0003800000 */
[----:B------:R-:W1:Y:S01]  /*4740*/  LDC.64 R10, c[0x0][0x388] ;  /* 0x0000e200ff0a7b82 */ /* 0x000e620000000a00 */
[----:B------:R-:W-:Y:S01]  /*4750*/  IADD3 R8, PT, PT, R8, 0x1, RZ ;  /* 0x0000000108087810 */ /* 0x000fe20007ffe0ff */
[----:B------:R-:W-:Y:S02]  /*4760*/  IMAD.MOV.U32 R12, RZ, RZ, RZ ;  /* 0x000000ffff0c7224 */ /* 0x000fe400078e00ff */
[----:B------:R-:W-:Y:S01]  /*4770*/  IMAD.MOV.U32 R7, RZ, RZ, RZ ;  /* 0x000000ffff077224 */ /* 0x000fe200078e00ff */
[----:B------:R-:W-:Y:S01]  /*4780*/  LOP3.LUT R13, R8, 0x3, RZ, 0xc0, !PT ;  /* 0x00000003080d7812 */ /* 0x000fe200078ec0ff */
[----:B------:R-:W-:-:S07]  /*4790*/  IMAD.MOV.U32 R0, RZ, RZ, R4 ;  /* 0x000000ffff007224 */ /* 0x000fce00078e0004 */
.L_x_88:
[----:B-1----:R-:W-:-:S06]  /*47a0*/  IMAD.WIDE.U32 R8, R0, 0x4, R10 ;  /* 0x0000000400087825 */ /* 0x002fcc00078e000a */
[----:B------:R-:W3:Y:S01]  /*47b0*/  LDG.E R8, desc[UR8][R8.64] ;  /* 0x0000000808087981 */ /* 0x000ee2000c1e1900 */
[----:B------:R-:W-:Y:S01]  /*47c0*/  IADD3 R12, PT, PT, R12, 0x1, RZ ;  /* 0x000000010c0c7810 */ /* 0x000fe20007ffe0ff */
[----:B------:R-:W-:-:S03]  /*47d0*/  IMAD.IADD R0, R5, 0x1, R0 ;  /* 0x0000000105007824 */ /* 0x000fc600078e0200 */
[----:B------:R-:W-:Y:S02]  /*47e0*/  ISETP.NE.AND P1, PT, R12, R13, PT ;  /* 0x0000000d0c00720c */ /* 0x000fe40003f25270 */
[----:B---3--:R-:W-:-:S04]  /*47f0*/  FSETP.GT.AND P0, PT, R8, R7, PT ;  /* 0x000000070800720b */ /* 0x008fc80003f04000 */
[----:B------:R-:W-:-:S07]  /*4800*/  FSEL R7, R8, R7, P0 ;  /* 0x0000000708077208 */ /* 0x000fce0000000000 */
[----:B------:R-:W-:Y:S05]  /*4810*/  @P1 BRA `(.L_x_88) ;  /* 0xfffffffc00e01947 */ /* 0x000fea000383ffff */
.L_x_87:
[----:B------:R-:W-:Y:S05]  /*4820*/  BSYNC.RECONVERGENT B1 ;  /* 0x0000000000017941 */ /* 0x000fea0003800200 */
.L_x_86:
[----:B------:R-:W-:Y:S05]  /*4830*/  @!P2 BRA `(.L_x_85) ;  /* 0x000000000058a947 */ /* 0x000fea0003800000 */
.L_x_89:
[----:B0-2---:R-:W-:-:S04]  /*4840*/  IMAD.WIDE.U32 R14, R0, 0x4, R2 ;  /* 0x00000004000e7825 */ /* 0x005fc800078e0002 */
[----:B------:R-:W-:Y:S02]  /*4850*/  IMAD.IADD R0, R5, 0x1, R0 ;  /* 0x0000000105007824 */ /* 0x000fe400078e0200 */
[----:B------:R-:W2:Y:S02]  /*4860*/  LDG.E R14, desc[UR8][R14.64] ;  /* 0x000000080e0e7981 */ /* 0x000ea4000c1e1900 */
[----:B------:R-:W-:-:S04]  /*4870*/  IMAD.WIDE.U32 R8, R0, 0x4, R2 ;  /* 0x0000000400087825 */ /* 0x000fc800078e0002 */
[C---:B------:R-:W-:Y:S02]  /*4880*/  IMAD.IADD R0, R5.reuse, 0x1, R0 ;  /* 0x0000000105007824 */ /* 0x040fe400078e0200 */
[----:B------:R-:W3:Y:S02]  /*4890*/  LDG.E R8, desc[UR8][R8.64] ;  /* 0x0000000808087981 */ /* 0x000ee4000c1e1900 */
[----:B------:R-:W-:Y:S01]  /*48a0*/  IMAD.WIDE.U32 R10, R0, 0x4, R2 ;  /* 0x00000004000a7825 */ /* 0x000fe200078e0002 */
[----:B------:R-:W-:-:S05]  /*48b0*/  IADD3 R0, PT, PT, R5, R0, RZ ;  /* 0x0000000005007210 */ /* 0x000fca0007ffe0ff */
[----:B------:R-:W4:Y:S01]  /*48c0*/  LDG.E R10, desc[UR8][R10.64] ;  /* 0x000000080a0a7981 */ /* 0x000f22000c1e1900 */
[----:B------:R-:W-:-:S06]  /*48d0*/  IMAD.WIDE.U32 R12, R0, 0x4, R2 ;  /* 0x00000004000c7825 */ /* 0x000fcc00078e0002 */
[----:B------:R-:W5:Y:S01]  /*48e0*/  LDG.E R12, desc[UR8][R12.64] ;  /* 0x000000080c0c7981 */ /* 0x000f62000c1e1900 */
[----:B------:R-:W-:-:S05]  /*48f0*/  IMAD.IADD R0, R5, 0x1, R0 ;  /* 0x0000000105007824 */ /* 0x000fca00078e0200 */
[----:B------:R-:W-:Y:S02]  /*4900*/  ISETP.GE.AND P1, PT, R0, UR4, PT ;  /* 0x0000000400007c0c */ /* 0x000fe4000bf26270 */
[----:B--2---:R-:W-:-:S04]  /*4910*/  FSETP.GT.AND P0, PT, R14, R7, PT ;  /* 0x000000070e00720b */ /* 0x004fc80003f04000 */
[----:B------:R-:W-:-:S04]  /*4920*/  FSEL R7, R14, R7, P0 ;  /* 0x000000070e077208 */ /* 0x000fc80000000000 */
[----:B---3--:R-:W-:-:S04]  /*4930*/  FSETP.GT.AND P0, PT, R8, R7, PT ;  /* 0x000000070800720b */ /* 0x008fc80003f04000 */
[----:B------:R-:W-:-:S04]  /*4940*/  FSEL R7, R8, R7, P0 ;  /* 0x0000000708077208 */ /* 0x000fc80000000000 */
[----:B----4-:R-:W-:-:S04]  /*4950*/  FSETP.GT.AND P0, PT, R10, R7, PT ;  /* 0x000000070a00720b */ /* 0x010fc80003f04000 */
[----:B------:R-:W-:-:S04]  /*4960*/  FSEL R7, R10, R7, P0 ;  /* 0x000000070a077208 */ /* 0x000fc80000000000 */
[----:B-----5:R-:W-:-:S04]  /*4970*/  FSETP.GT.AND P0, PT, R12, R7, PT ;  /* 0x000000070c00720b */ /* 0x020fc80003f04000 */
[----:B------:R-:W-:Y:S01]  /*4980*/  FSEL R7, R12, R7, P0 ;  /* 0x000000070c077208 */ /* 0x000fe20000000000 */
[----:B------:R-:W-:Y:S08]  /*4990*/  @!P1 BRA `(.L_x_89) ;  /* 0xfffffffc00a89947 */ /* 0x000ff0000383ffff */
.L_x_85:
[----:B------:R-:W-:Y:S05]  /*49a0*/  BSYNC.RECONVERGENT B0 ;  /* 0x0000000000007941 */ /* 0x000fea0003800200 */
.L_x_84:
[----:B------:R-:W-:Y:S01]  /*49b0*/  ISETP.GE.U32.AND P0, PT, R5, 0x2, PT ;  /* 0x000000020500780c */ /* 0x000fe20003f06070 */
[----:B------:R1:W-:Y:S01]  /*49c0*/  STS [R6], R7 ;  /* 0x0000000706007388 */ /* 0x0003e20000000800 */
[----:B------:R-:W-:Y:S11]  /*49d0*/  BAR.SYNC.DEFER_BLOCKING 0x0 ;  /* 0x0000000000007b1d */ /* 0x000ff60000010000 */
[----:B-1----:R-:W-:Y:S05]  /*49e0*/  @!P0 BRA `(.L_x_90) ;  /* 0x00000000003c8947 */ /* 0x002fea0003800000 */
[----:B------:R-:W-:-:S07]  /*49f0*/  IMAD.MOV.U32 R3, RZ, RZ, R5 ;  /* 0x000000ffff037224 */ /* 0x000fce00078e0005 */
.L_x_93:
[--C-:B------:R-:W-:Y:S01]  /*4a00*/  IMAD.MOV.U32 R7, RZ, RZ, R3.reuse ;  /* 0x000000ffff077224 */ /* 0x100fe200078e0003 */
[----:B------:R-:W-:Y:S01]  /*4a10*/  SHF.R.U32.HI R3, RZ, 0x1, R3 ;  /* 0x00000001ff037819 */ /* 0x000fe20000011603 */
[----:B------:R-:W-:Y:S03]  /*4a20*/  BSSY.RECONVERGENT B0, `(.L_x_91) ;  /* 0x0000008000007945 */ /* 0x000fe60003800200 */
[----:B------:R-:W-:-:S13]  /*4a30*/  ISETP.GE.U32.AND P0, PT, R4, R3, PT ;  /* 0x000000030400720c */ /* 0x000fda0003f06070 */
[----:B-1----:R-:W-:Y:S05]  /*4a40*/  @P0 BRA `(.L_x_92) ;  /* 0x0000000000140947 */ /* 0x002fea0003800000 */
[----:B------:R-:W-:Y:S01]  /*4a50*/  LEA R0, R3, R6, 0x2 ;  /* 0x0000000603007211 */ /* 0x000fe200078e10ff */
[----:B------:R-:W-:Y:S04]  /*4a60*/  LDS R2, [R6] ;  /* 0x0000000006027984 */ /* 0x000fe80000000800 */
[----:B---34-:R-:W1:Y:S02]  /*4a70*/  LDS R9, [R0] ;  /* 0x0000000000097984 */ /* 0x018e640000000800 */
[----:B-1----:R-:W-:-:S13]  /*4a80*/  FSETP.GT.AND P0, PT, R9, R2, PT ;  /* 0x000000020900720b */ /* 0x002fda0003f04000 */
[----:B------:R1:W-:Y:S02]  /*4a90*/  @P0 STS [R6], R9 ;  /* 0x0000000906000388 */ /* 0x0003e40000000800 */
.L_x_92:
[----:B------:R-:W-:Y:S05]  /*4aa0*/  BSYNC.RECONVERGENT B0 ;  /* 0x0000000000007941 */ /* 0x000fea0003800200 */
.L_x_91:
[----:B------:R-:W-:Y:S01]  /*4ab0*/  BAR.SYNC.DEFER_BLOCKING 0x0 ;  /* 0x0000000000007b1d */ /* 0x000fe20000010000 */
[----:B------:R-:W-:-:S13]  /*4ac0*/  ISETP.GT.U32.AND P0, PT, R7, 0x3, PT ;  /* 0x000000030700780c */ /* 0x000fda0003f04070 */
[----:B------:R-:W-:Y:S05]  /*4ad0*/  @P0 BRA `(.L_x_93) ;  /* 0xfffffffc00c80947 */ /* 0x000fea000383ffff */
.L_x_90:
[----:B------:R-:W5:Y:S01]  /*4ae0*/  S2UR UR5, SR_CgaCtaId ;  /* 0x00000000000579c3 */ /* 0x000f620000008800 */
[----:B------:R-:W-:Y:S01]  /*4af0*/  UMOV UR4, 0x400 ;  /* 0x0000040000047882 */ /* 0x000fe20000000000 */
[----:B------:R-:W-:Y:S01]  /*4b00*/  IMAD.MOV.U32 R2, RZ, RZ, RZ ;  /* 0x000000ffff027224 */ /* 0x000fe200078e00ff */
[----:B-----5:R-:W-:Y:S01]  /*4b10*/  ULEA UR4, UR5, UR4, 0x18 ;  /* 0x0000000405047291 */ /* 0x020fe2000f8ec0ff */
[----:B------:R-:W5:Y:S08]  /*4b20*/  LDCU UR5, c[0x0][0x3ac] ;  /* 0x00007580ff0577ac */ /* 0x000f700008000800 */
[----:B------:R-:W0:Y:S02]  /*4b30*/  LDS R0, [UR4] ;  /* 0x00000004ff007984 */ /* 0x000e240008000800 */
[----:B------:R-:W5:Y:S02]  /*4b40*/  LDCU UR4, c[0x0][0x3c4] ;  /* 0x00007880ff0477ac */ /* 0x000f640008000800 */
[----:B-----5:R-:W-:-:S04]  /*4b50*/  UISETP.GE.AND UP0, UPT, UR4, UR5, UPT ;  /* 0x000000050400728c */ /* 0x020fc8000bf06270 */
[----:B------:R-:W-:-:S09]  /*4b60*/  UISETP.LT.OR UP0, UPT, UR4, 0x1, UP0 ;  /* 0x000000010400788c */ /* 0x000fd20008701670 */
[----:B------:R-:W-:Y:S05]  /*4b70*/  BRA.U UP0, `(.L_x_94) ;  /* 0x0000001100d87547 */ /* 0x000fea000b800000 */
[----:B---3--:R-:W3:Y:S01]  /*4b80*/  I2F.U32.RP R10, R5 ;  /* 0x00000005000a7306 */ /* 0x008ee20000209000 */
[C---:B------:R-:W-:Y:S01]  /*4b90*/  IADD3 R3, PT, PT, R5.reuse, R4, RZ ;  /* 0x0000000405037210 */ /* 0x040fe20007ffe0ff */
[----:B------:R-:W-:Y:S01]  /*4ba0*/  IMAD.MOV R11, RZ, RZ, -R5 ;  /* 0x000000ffff0b7224 */ /* 0x000fe200078e0a05 */
[----:B------:R-:W-:Y:S01]  /*4bb0*/  ISETP.NE.U32.AND P2, PT, R5, RZ, PT ;  /* 0x000000ff0500720c */ /* 0x000fe20003f45070 */
[----:B------:R-:W-:Y:S01]  /*4bc0*/  UMOV UR4, URZ ;  /* 0x000000ff00047c82 */ /* 0x000fe20008000000 */
[C---:B------:R-:W-:Y:S02]  /*4bd0*/  ISETP.GE.AND P0, PT, R3.reuse, UR5, PT ;  /* 0x0000000503007c0c */ /* 0x040fe4000bf06270 */
[----:B------:R-:W-:Y:S02]  /*4be0*/  VIMNMX R2, PT, PT, R3, UR5, !PT ;  /* 0x0000000503027c48 */ /* 0x000fe4000ffe0100 */
[----:B------:R-:W-:-:S04]  /*4bf0*/  SEL R7, RZ, 0x1, P0 ;  /* 0x00000001ff077807 */ /* 0x000fc80000000000 */
[----:B------:R-:W-:Y:S01]  /*4c00*/  IADD3 R2, PT, PT, R2, -R3, -R7 ;  /* 0x8000000302027210 */ /* 0x000fe20007ffe807 */
[----:B---3--:R-:W4:Y:S02]  /*4c10*/  MUFU.RCP R10, R10 ;  /* 0x0000000a000a7308 */ /* 0x008f240000001000 */
[----:B----4-:R-:W-:-:S06]  /*4c20*/  VIADD R8, R10, 0xffffffe ;  /* 0x0ffffffe0a087836 */ /* 0x010fcc0000000000 */
[----:B-1----:R1:W3:Y:S02]  /*4c30*/  F2I.FTZ.U32.TRUNC.NTZ R9, R8 ;  /* 0x0000000800097305 */ /* 0x0022e4000021f000 */
[----:B-1----:R-:W-:Y:S02]  /*4c40*/  IMAD.MOV.U32 R8, RZ, RZ, RZ ;  /* 0x000000ffff087224 */ /* 0x002fe400078e00ff */
[----:B---3--:R-:W-:-:S04]  /*4c50*/  IMAD R11, R11, R9, RZ ;  /* 0x000000090b0b7224 */ /* 0x008fc800078e02ff */
[----:B------:R-:W-:-:S06]  /*4c60*/  IMAD.HI.U32 R11, R9, R11, R8 ;  /* 0x0000000b090b7227 */ /* 0x000fcc00078e0008 */
[----:B------:R-:W-:-:S04]  /*4c70*/  IMAD.HI.U32 R8, R11, R2, RZ ;  /* 0x000000020b087227 */ /* 0x000fc800078e00ff */
[----:B------:R-:W-:-:S04]  /*4c80*/  IMAD.MOV R9, RZ, RZ, -R8 ;  /* 0x000000ffff097224 */ /* 0x000fc800078e0a08 */
[----:B------:R-:W-:Y:S02]  /*4c90*/  IMAD R2, R5, R9, R2 ;  /* 0x0000000905027224 */ /* 0x000fe400078e0202 */
[----:B0-----:R-:W-:-:S03]  /*4ca0*/  IMAD.MOV.U32 R9, RZ, RZ, R0 ;  /* 0x000000ffff097224 */ /* 0x001fc600078e0000 */
[----:B------:R-:W-:-:S13]  /*4cb0*/  ISETP.GE.U32.AND P0, PT, R2, R5, PT ;  /* 0x000000050200720c */ /* 0x000fda0003f06070 */
[----:B------:R-:W-:Y:S01]  /*4cc0*/  @P0 IMAD.IADD R2, R2, 0x1, -R5 ;  /* 0x0000000102020824 */ /* 0x000fe200078e0a05 */
[----:B------:R-:W-:-:S04]  /*4cd0*/  @P0 IADD3 R8, PT, PT, R8, 0x1, RZ ;  /* 0x0000000108080810 */ /* 0x000fc80007ffe0ff */
[----:B------:R-:W-:Y:S02]  /*4ce0*/  ISETP.GE.U32.AND P1, PT, R2, R5, PT ;  /* 0x000000050200720c */ /* 0x000fe40003f26070 */
[----:B------:R-:W-:-:S11]  /*4cf0*/  MOV R2, RZ ;  /* 0x000000ff00027202 */ /* 0x000fd60000000f00 */
[----:B------:R-:W-:Y:S01]  /*4d00*/  @P1 VIADD R8, R8, 0x1 ;  /* 0x0000000108081836 */ /* 0x000fe20000000000 */
[----:B------:R-:W-:-:S05]  /*4d10*/  @!P2 LOP3.LUT R8, RZ, R5, RZ, 0x33, !PT ;  /* 0x00000005ff08a212 */ /* 0x000fca00078e33ff */
[----:B------:R-:W-:-:S04]  /*4d20*/  IMAD.IADD R7, R7, 0x1, R8 ;  /* 0x0000000107077824 */ /* 0x000fc800078e0208 */
[----:B------:R-:W-:-:S05]  /*4d30*/  VIADD R8, R7, 0x1 ;  /* 0x0000000107087836 */ /* 0x000fca0000000000 */
[----:B------:R-:W-:-:S07]  /*4d40*/  LOP3.LUT R10, R8, 0x3, RZ, 0xc0, !PT ;  /* 0x00000003080a7812 */ /* 0x000fce00078ec0ff */
.L_x_108:
[----:B0-----:R-:W0:Y:S01]  /*4d50*/  LDCU UR5, c[0x0][0x3ac] ;  /* 0x00007580ff0577ac */ /* 0x001e220008000800 */
[----:B--2---:R-:W-:Y:S01]  /*4d60*/  FADD R22, R9, R2 ;  /* 0x0000000209167221 */ /* 0x004fe20000000000 */
[----:B------:R-:W-:Y:S01]  /*4d70*/  BSSY.RECONVERGENT B0, `(.L_x_95) ;  /* 0x00000f9000007945 */ /* 0x000fe20003800200 */
[----:B------:R-:W-:Y:S02]  /*4d80*/  IMAD.MOV.U32 R17, RZ, RZ, RZ ;  /* 0x000000ffff117224 */ /* 0x000fe400078e00ff */
[----:B------:R-:W-:Y:S01]  /*4d90*/  FMUL R22, R22, 0.5 ;  /* 0x3f00000016167820 */ /* 0x000fe20000400000 */
[----:B0-----:R-:W-:-:S13]  /*4da0*/  ISETP.GE.AND P0, PT, R4, UR5, PT ;  /* 0x0000000504007c0c */ /* 0x001fda000bf06270 */
[----:B------:R-:W-:Y:S05]  /*4db0*/  @P0 BRA `(.L_x_96) ;  /* 0x0000000c00d00947 */ /* 0x000fea0003800000 */
[----:B------:R-:W-:Y:S01]  /*4dc0*/  ISETP.GE.U32.AND P0, PT, R7, 0x3, PT ;  /* 0x000000030700780c */ /* 0x000fe20003f06070 */
[----:B------:R-:W-:Y:S01]  /*4dd0*/  BSSY.RECONVERGENT B1, `(.L_x_97) ;  /* 0x00000d8000017945 */ /* 0x000fe20003800200 */
[----:B------:R-:W-:Y:S01]  /*4de0*/  IMAD.MOV.U32 R17, RZ, RZ, RZ ;  /* 0x000000ffff117224 */ /* 0x000fe200078e00ff */
[----:B------:R-:W-:-:S10]  /*4df0*/  MOV R16, R4 ;  /* 0x0000000400107202 */ /* 0x000fd40000000f00 */
[----:B------:R-:W-:Y:S05]  /*4e00*/  @!P0 BRA `(.L_x_98) ;  /* 0x0000000c00508947 */ /* 0x000fea0003800000 */
[----:B------:R-:W-:Y:S01]  /*4e10*/  LOP3.LUT R11, R8, 0xfffffffc, RZ, 0xc0, !PT ;  /* 0xfffffffc080b7812 */ /* 0x000fe200078ec0ff */
[----:B------:R-:W0:Y:S01]  /*4e20*/  LDC.64 R12, c[0x0][0x388] ;  /* 0x0000e200ff0c7b82 */ /* 0x000e220000000a00 */
[----:B------:R-:W-:Y:S01]  /*4e30*/  BSSY.RELIABLE B2, `(.L_x_99) ;  /* 0x00000b5000027945 */ /* 0x000fe20003800100 */
[C-C-:B------:R-:W-:Y:S01]  /*4e40*/  IMAD R28, R5.reuse, 0x2, R4.reuse ;  /* 0x00000002051c7824 */ /* 0x140fe200078e0204 */
[----:B------:R-:W-:Y:S01]  /*4e50*/  MOV R26, R3 ;  /* 0x00000003001a7202 */ /* 0x000fe20000000f00 */
[----:B------:R-:W-:Y:S02]  /*4e60*/  IMAD.MOV R11, RZ, RZ, -R11 ;  /* 0x000000ffff0b7224 */ /* 0x000fe400078e0a0b */
[--C-:B------:R-:W-:Y:S02]  /*4e70*/  IMAD R24, R5, 0x3, R4.reuse ;  /* 0x0000000305187824 */ /* 0x100fe400078e0204 */
[----:B------:R-:W-:Y:S01]  /*4e80*/  IMAD.MOV.U32 R17, RZ, RZ, RZ ;  /* 0x000000ffff117224 */ /* 0x000fe200078e00ff */
        /* <DEDUP_REMOVED lines=10> */
.L_x_103:
[----:B-1----:R-:W-:-:S05]  /*4f30*/  IMAD.WIDE.U32 R20, R16, 0x4, R14 ;  /* 0x0000000410147825 */ /* 0x002fca00078e000e */
[----:B------:R1:W2:Y:S01]  /*4f40*/  LDG.E R23, desc[UR8][R20.64] ;  /* 0x0000000814177981 */ /* 0x0002a2000c1e1900 */
[----:B------:R-:W-:-:S05]  /*4f50*/  IMAD.WIDE.U32 R18, R26, 0x4, R14 ;  /* 0x000000041a127825 */ /* 0x000fca00078e000e */
[----:B------:R3:W4:Y:S01]  /*4f60*/  LDG.E R27, desc[UR8][R18.64] ;  /* 0x00000008121b7981 */ /* 0x000722000c1e1900 */
[----:B-1----:R-:W-:-:S05]  /*4f70*/  IMAD.WIDE.U32 R20, R28, 0x4, R14 ;  /* 0x000000041c147825 */ /* 0x002fca00078e000e */
[----:B------:R1:W5:Y:S01]  /*4f80*/  LDG.E R25, desc[UR8][R20.64] ;  /* 0x0000000814197981 */ /* 0x000362000c1e1900 */
[----:B------:R-:W-:Y:S01]  /*4f90*/  IADD3 R16, PT, PT, R5, R16, R5 ;  /* 0x0000001005107210 */ /* 0x000fe20007ffe005 */
[----:B---3--:R-:W-:-:S06]  /*4fa0*/  IMAD.WIDE.U32 R18, R24, 0x4, R14 ;  /* 0x0000000418127825 */ /* 0x008fcc00078e000e */
[----:B------:R3:W3:Y:S01]  /*4fb0*/  LDG.E R19, desc[UR8][R18.64] ;  /* 0x0000000812137981 */ /* 0x0006e2000c1e1900 */
[C---:B-1----:R-:W-:Y:S02]  /*4fc0*/  IADD3 R20, PT, PT, R5.reuse, R16, R5 ;  /* 0x0000001005147210 */ /* 0x042fe40007ffe005 */
[----:B------:R-:W-:Y:S02]  /*4fd0*/  LEA R28, R5, R28, 0x2 ;  /* 0x0000001c051c7211 */ /* 0x000fe400078e10ff */
[-C--:B--2---:R-:W-:Y:S01]  /*4fe0*/  FSETP.GE.AND P1, PT, R23, R22.reuse, PT ;  /* 0x000000161700720b */ /* 0x084fe20003f26000 */
[----:B------:R-:W-:Y:S01]  /*4ff0*/  IMAD R23, R5, 0x4, R26 ;  /* 0x0000000405177824 */ /* 0x000fe200078e021a */
[----:B----4-:R-:W-:Y:S01]  /*5000*/  FSETP.GE.AND P2, PT, R27, R22, PT ;  /* 0x000000161b00720b */ /* 0x010fe20003f46000 */
[----:B------:R-:W-:-:S10]  /*5010*/  VIADD R27, R17, 0x1 ;  /* 0x00000001111b7836 */ /* 0x000fd40000000000 */
[----:B------:R-:W-:Y:S01]  /*5020*/  @!P1 IADD3 R27, PT, PT, R17, RZ, RZ ;  /* 0x000000ff111b9210 */ /* 0x000fe20007ffe0ff */
[----:B------:R-:W-:Y:S01]  /*5030*/  IMAD.WIDE.U32 R16, R20, 0x4, R14 ;  /* 0x0000000414107825 */ /* 0x000fe200078e000e */
[----:B-----5:R-:W-:-:S03]  /*5040*/  FSETP.GE.AND P1, PT, R25, R22, PT ;  /* 0x000000161900720b */ /* 0x020fc60003f26000 */
[----:B---3--:R-:W-:Y:S01]  /*5050*/  VIADD R18, R27, 0x1 ;  /* 0x000000011b127836 */ /* 0x008fe20000000000 */
[----:B------:R1:W2:Y:S01]  /*5060*/  LDG.E R21, desc[UR8][R16.64] ;  /* 0x0000000810157981 */ /* 0x0002a2000c1e1900 */
[----:B------:R-:W-:Y:S02]  /*5070*/  @!P2 IMAD.MOV R18, RZ, RZ, R27 ;  /* 0x000000ffff12a224 */ /* 0x000fe400078e021b */
[----:B-1----:R-:W-:-:S05]  /*5080*/  IMAD.WIDE.U32 R16, R23, 0x4, R14 ;  /* 0x0000000417107825 */ /* 0x002fca00078e000e */
[----:B------:R1:W3:Y:S01]  /*5090*/  LDG.E R25, desc[UR8][R16.64] ;  /* 0x0000000810197981 */ /* 0x0002e2000c1e1900 */
[----:B------:R-:W-:Y:S02]  /*50a0*/  VIADD R26, R18, 0x1 ;  /* 0x00000001121a7836 */ /* 0x000fe40000000000 */
[----:B------:R-:W-:Y:S02]  /*50b0*/  @!P1 IMAD.MOV R26, RZ, RZ, R18 ;  /* 0x000000ffff1a9224 */ /* 0x000fe400078e0212 */
[----:B-1----:R-:W-:-:S06]  /*50c0*/  IMAD.WIDE.U32 R16, R28, 0x4, R14 ;  /* 0x000000041c107825 */ /* 0x002fcc00078e000e */
[----:B------:R-:W4:Y:S01]  /*50d0*/  LDG.E R17, desc[UR8][R16.64] ;  /* 0x0000000810117981 */ /* 0x000f22000c1e1900 */
[----:B------:R-:W-:Y:S01]  /*50e0*/  FSETP.GE.AND P1, PT, R19, R22, PT ;  /* 0x000000161300720b */ /* 0x000fe20003f26000 */
[C---:B------:R-:W-:Y:S01]  /*50f0*/  IMAD R24, R5.reuse, 0x4, R24 ;  /* 0x0000000405187824 */ /* 0x040fe200078e0218 */
[----:B------:R-:W-:-:S03]  /*5100*/  IADD3 R20, PT, PT, R5, R20, R5 ;  /* 0x0000001405147210 */ /* 0x000fc60007ffe005 */
[----:B------:R-:W-:Y:S01]  /*5110*/  IMAD.WIDE.U32 R18, R24, 0x4, R14 ;  /* 0x0000000418127825 */ /* 0x000fe200078e000e */
[----:B------:R-:W-:-:S04]  /*5120*/  IADD3 R20, PT, PT, R5, R20, R5 ;  /* 0x0000001405147210 */ /* 0x000fc80007ffe005 */
[----:B------:R1:W5:Y:S01]  /*5130*/  LDG.E R27, desc[UR8][R18.64] ;  /* 0x00000008121b7981 */ /* 0x000362000c1e1900 */
[C---:B------:R-:W-:Y:S02]  /*5140*/  IMAD R23, R5.reuse, 0x4, R23 ;  /* 0x0000000405177824 */ /* 0x040fe400078e0217 */
[----:B------:R-:W-:-:S04]  /*5150*/  IMAD R28, R5, 0x4, R28 ;  /* 0x00000004051c7824 */ /* 0x000fc800078e021c */
[----:B-1----:R-:W-:-:S06]  /*5160*/  IMAD.WIDE.U32 R18, R28, 0x4, R14 ;  /* 0x000000041c127825 */ /* 0x002fcc00078e000e */
[----:B------:R-:W5:Y:S01]  /*5170*/  LDG.E R19, desc[UR8][R18.64] ;  /* 0x0000000812137981 */ /* 0x000f62000c1e1900 */
[----:B------:R-:W-:Y:S01]  /*5180*/  IMAD R24, R5, 0x4, R24 ;  /* 0x0000000405187824 */ /* 0x000fe200078e0218 */
[-C--:B--2---:R-:W-:Y:S02]  /*5190*/  FSETP.GE.AND P2, PT, R21, R22.reuse, PT ;  /* 0x000000161500720b */ /* 0x084fe40003f46000 */
[----:B------:R-:W-:Y:S01]  /*51a0*/  IADD3 R21, PT, PT, R26, 0x1, RZ ;  /* 0x000000011a157810 */ /* 0x000fe20007ffe0ff */
[----:B------:R-:W-:Y:S01]  /*51b0*/  @!P1 IMAD.MOV R21, RZ, RZ, R26 ;  /* 0x000000ffff159224 */ /* 0x000fe200078e021a */
[----:B---3--:R-:W-:-:S03]  /*51c0*/  FSETP.GE.AND P1, PT, R25, R22, PT ;  /* 0x000000161900720b */ /* 0x008fc60003f26000 */
[----:B------:R-:W-:-:S06]  /*51d0*/  VIADD R25, R21, 0x1 ;  /* 0x0000000115197836 */ /* 0x000fcc0000000000 */
[----:B------:R-:W-:-:S05]  /*51e0*/  @!P2 IMAD.MOV R25, RZ, RZ, R21 ;  /* 0x000000ffff19a224 */ /* 0x000fca00078e0215 */
[----:B------:R-:W-:Y:S01]  /*51f0*/  IADD3 R26, PT, PT, R25, 0x1, RZ ;  /* 0x00000001191a7810 */ /* 0x000fe20007ffe0ff */
[----:B------:R-:W-:Y:S01]  /*5200*/  @!P1 IMAD.MOV R26, RZ, RZ, R25 ;  /* 0x000000ffff1a9224 */ /* 0x000fe200078e0219 */
[----:B----4-:R-:W-:Y:S01]  /*5210*/  FSETP.GE.AND P2, PT, R17, R22, PT ;  /* 0x000000161100720b */ /* 0x010fe20003f46000 */
[----:B------:R-:W-:-:S05]  /*5220*/  IMAD.WIDE.U32 R16, R20, 0x4, R14 ;  /* 0x0000000414107825 */ /* 0x000fca00078e000e */
[----:B------:R1:W2:Y:S01]  /*5230*/  LDG.E R21, desc[UR8][R16.64] ;  /* 0x0000000810157981 */ /* 0x0002a2000c1e1900 */
[----:B------:R-:W-:Y:S02]  /*5240*/  IADD3 R25, PT, PT, R26, 0x1, RZ ;  /* 0x000000011a197810 */ /* 0x000fe40007ffe0ff */
[----:B-----5:R-:W-:-:S04]  /*5250*/  FSETP.GE.AND P1, PT, R27, R22, PT ;  /* 0x000000161b00720b */ /* 0x020fc80003f26000 */
[----:B------:R-:W-:Y:S02]  /*5260*/  @!P2 IMAD.MOV R25, RZ, RZ, R26 ;  /* 0x000000ffff19a224 */ /* 0x000fe400078e021a */
[----:B-1----:R-:W-:-:S05]  /*5270*/  IMAD.WIDE.U32 R16, R23, 0x4, R14 ;  /* 0x0000000417107825 */ /* 0x002fca00078e000e */
[----:B------:R1:W3:Y:S02]  /*5280*/  LDG.E R29, desc[UR8][R16.64] ;  /* 0x00000008101d7981 */ /* 0x0002e4000c1e1900 */
[----:B-1----:R-:W-:-:S06]  /*5290*/  IMAD.WIDE.U32 R16, R24, 0x4, R14 ;  /* 0x0000000418107825 */ /* 0x002fcc00078e000e */
[----:B------:R1:W4:Y:S01]  /*52a0*/  LDG.E R17, desc[UR8][R16.64] ;  /* 0x0000000810117981 */ /* 0x000322000c1e1900 */
[C---:B------:R-:W-:Y:S01]  /*52b0*/  IADD3 R26, PT, PT, R5.reuse, R20, R5 ;  /* 0x00000014051a7210 */ /* 0x040fe20007ffe005 */
[C---:B------:R-:W-:Y:S02]  /*52c0*/  IMAD R23, R5.reuse, 0x4, R23 ;  /* 0x0000000405177824 */ /* 0x040fe400078e0217 */
[C---:B------:R-:W-:Y:S02]  /*52d0*/  IMAD R28, R5.reuse, 0x4, R28 ;  /* 0x00000004051c7824 */ /* 0x040fe400078e021c */
[----:B------:R-:W-:Y:S01]  /*52e0*/  IMAD R24, R5, 0x4, R24 ;  /* 0x0000000405187824 */ /* 0x000fe200078e0218 */
[----:B--2---:R-:W-:Y:S01]  /*52f0*/  FSETP.GE.AND P2, PT, R21, R22, PT ;  /* 0x000000161500720b */ /* 0x004fe20003f46000 */
[C---:B------:R-:W-:Y:S01]  /*5300*/  VIADD R21, R25.reuse, 0x1 ;  /* 0x0000000119157836 */ /* 0x040fe20000000000 */
[----:B------:R-:W-:Y:S02]  /*5310*/  @!P1 IADD3 R21, PT, PT, R25, RZ, RZ ;  /* 0x000000ff19159210 */ /* 0x000fe40007ffe0ff */
[----:B------:R-:W-:-:S03]  /*5320*/  IADD3 R25, PT, PT, R5, R26, R5 ;  /* 0x0000001a05197210 */ /* 0x000fc60007ffe005 */
[----:B------:R-:W-:Y:S01]  /*5330*/  VIADD R20, R21, 0x1 ;  /* 0x0000000115147836 */ /* 0x000fe20000000000 */
[----:B---3--:R-:W-:-:S05]  /*5340*/  FSETP.GE.AND P1, PT, R29, R22, PT ;  /* 0x000000161d00720b */ /* 0x008fca0003f26000 */
[----:B------:R-:W-:Y:S01]  /*5350*/  @!P2 IMAD.MOV R20, RZ, RZ, R21 ;  /* 0x000000ffff14a224 */ /* 0x000fe200078e0215 */
[----:B------:R-:W-:Y:S01]  /*5360*/  FSETP.GE.AND P2, PT, R19, R22, PT ;  /* 0x000000161300720b */ /* 0x000fe20003f46000 */
[----:B------:R-:W-:-:S03]  /*5370*/  IMAD.WIDE.U32 R18, R25, 0x4, R14 ;  /* 0x0000000419127825 */ /* 0x000fc600078e000e */
[----:B-1----:R-:W-:Y:S02]  /*5380*/  IADD3 R16, PT, PT, R20, 0x1, RZ ;  /* 0x0000000114107810 */ /* 0x002fe40007ffe0ff */
[----:B------:R1:W2:Y:S01]  /*5390*/  LDG.E R27, desc[UR8][R18.64] ;  /* 0x00000008121b7981 */ /* 0x0002a2000c1e1900 */
[----:B------:R-:W-:Y:S02]  /*53a0*/  @!P1 IMAD.MOV R16, RZ, RZ, R20 ;  /* 0x000000ffff109224 */ /* 0x000fe400078e0214 */
[----:B------:R-:W-:-:S04]  /*53b0*/  IMAD.WIDE.U32 R20, R23, 0x4, R14 ;  /* 0x0000000417147825 */ /* 0x000fc800078e000e */
[--C-:B-1----:R-:W-:Y:S02]  /*53c0*/  IMAD.WIDE.U32 R18, R28, 0x4, R14.reuse ;  /* 0x000000041c127825 */ /* 0x102fe400078e000e */
[----:B------:R1:W3:Y:S04]  /*53d0*/  LDG.E R21, desc[UR8][R20.64] ;  /* 0x0000000814157981 */ /* 0x0002e8000c1e1900 */
[----:B------:R-:W5:Y:S01]  /*53e0*/  LDG.E R29, desc[UR8][R18.64] ;  /* 0x00000008121d7981 */ /* 0x000f62000c1e1900 */
[C---:B------:R-:W-:Y:S01]  /*53f0*/  VIADD R26, R16.reuse, 0x1 ;  /* 0x00000001101a7836 */ /* 0x040fe20000000000 */
[----:B------:R-:W-:Y:S02]  /*5400*/  @!P2 IADD3 R26, PT, PT, R16, RZ, RZ ;  /* 0x000000ff101aa210 */ /* 0x000fe40007ffe0ff */
[----:B----4-:R-:W-:Y:S01]  /*5410*/  FSETP.GE.AND P1, PT, R17, R22, PT ;  /* 0x000000161100720b */ /* 0x010fe20003f26000 */
[----:B------:R-:W-:-:S06]  /*5420*/  IMAD.WIDE.U32 R16, R24, 0x4, R14 ;  /* 0x0000000418107825 */ /* 0x000fcc00078e000e */
[----:B------:R4:W5:Y:S01]  /*5430*/  LDG.E R17, desc[UR8][R16.64] ;  /* 0x0000000810117981 */ /* 0x000962000c1e1900 */
[----:B-1----:R-:W-:-:S05]  /*5440*/  VIADD R20, R26, 0x1 ;  /* 0x000000011a147836 */ /* 0x002fca0000000000 */
[----:B------:R-:W-:Y:S02]  /*5450*/  @!P1 IMAD.MOV R20, RZ, RZ, R26 ;  /* 0x000000ffff149224 */ /* 0x000fe400078e021a */
[----:B------:R-:W-:Y:S01]  /*5460*/  VIADD R11, R11, 0x10 ;  /* 0x000000100b0b7836 */ /* 0x000fe20000000000 */
[C---:B----4-:R-:W-:Y:S01]  /*5470*/  IADD3 R16, PT, PT, R5.reuse, R25, R5 ;  /* 0x0000001905107210 */ /* 0x050fe20007ffe005 */
[C---:B------:R-:W-:Y:S02]  /*5480*/  IMAD R26, R5.reuse, 0x4, R23 ;  /* 0x00000004051a7824 */ /* 0x040fe400078e0217 */
[C---:B------:R-:W-:Y:S01]  /*5490*/  IMAD R28, R5.reuse, 0x4, R28 ;  /* 0x00000004051c7824 */ /* 0x040fe200078e021c */
[C---:B------:R-:W-:Y:S01]  /*54a0*/  IADD3 R16, PT, PT, R5.reuse, R16, R5 ;  /* 0x0000001005107210 */ /* 0x040fe20007ffe005 */
[----:B------:R-:W-:Y:S01]  /*54b0*/  IMAD R24, R5, 0x4, R24 ;  /* 0x0000000405187824 */ /* 0x000fe200078e0218 */
[-C--:B--2---:R-:W-:Y:S02]  /*54c0*/  FSETP.GE.AND P2, PT, R27, R22.reuse, PT ;  /* 0x000000161b00720b */ /* 0x084fe40003f46000 */
[----:B---3--:R-:W-:-:S02]  /*54d0*/  FSETP.GE.AND P1, PT, R21, R22, PT ;  /* 0x000000161500720b */ /* 0x008fc40003f26000 */
[----:B------:R-:W-:-:S09]  /*54e0*/  IADD3 R21, PT, PT, R20, 0x1, RZ ;  /* 0x0000000114157810 */ /* 0x000fd20007ffe0ff */
[----:B------:R-:W-:Y:S01]  /*54f0*/  @!P2 IMAD.MOV R21, RZ, RZ, R20 ;  /* 0x000000ffff15a224 */ /* 0x000fe200078e0214 */
[----:B-----5:R-:W-:-:S03]  /*5500*/  FSETP.GE.AND P2, PT, R29, R22, PT ;  /* 0x000000161d00720b */ /* 0x020fc60003f46000 */
[----:B------:R-:W-:Y:S02]  /*5510*/  VIADD R18, R21, 0x1 ;  /* 0x0000000115127836 */ /* 0x000fe40000000000 */
[----:B------:R-:W-:-:S05]  /*5520*/  @!P1 IMAD.MOV R18, RZ, RZ, R21 ;  /* 0x000000ffff129224 */ /* 0x000fca00078e0215 */
[----:B------:R-:W-:-:S03]  /*5530*/  IADD3 R19, PT, PT, R18, 0x1, RZ ;  /* 0x0000000112137810 */ /* 0x000fc60007ffe0ff */
[----:B------:R-:W-:Y:S01]  /*5540*/  @!P2 IMAD.MOV R19, RZ, RZ, R18 ;  /* 0x000000ffff13a224 */ /* 0x000fe200078e0212 */
[----:B------:R-:W-:Y:S02]  /*5550*/  ISETP.GE.AND P2, PT, R11, -0xc, PT ;  /* 0xfffffff40b00780c */ /* 0x000fe40003f46270 */
[----:B------:R-:W-:Y:S01]  /*5560*/  FSETP.GE.AND P1, PT, R17, R22, PT ;  /* 0x000000161100720b */ /* 0x000fe20003f26000 */
[----:B------:R-:W-:-:S12]  /*5570*/  VIADD R17, R19, 0x1 ;  /* 0x0000000113117836 */ /* 0x000fd80000000000 */
[----:B------:R-:W-:Y:S01]  /*5580*/  @!P1 IADD3 R17, PT, PT, R19, RZ, RZ ;  /* 0x000000ff13119210 */ /* 0x000fe20007ffe0ff */
[----:B------:R-:W-:Y:S06]  /*5590*/  @!P2 BRA `(.L_x_103) ;  /* 0xfffffff80064a947 */ /* 0x000fec000383ffff */
.L_x_102:
[----:B------:R-:W-:Y:S05]  /*55a0*/  BSYNC.RECONVERGENT B3 ;  /* 0x0000000000037941 */ /* 0x000fea0003800200 */
.L_x_101:
[----:B------:R-:W-:Y:S01]  /*55b0*/  IADD3 R14, PT, PT, -R11, RZ, RZ ;  /* 0x000000ff0b0e7210 */ /* 0x000fe20007ffe1ff */
[----:B------:R-:W-:Y:S03]  /*55c0*/  BSSY.RECONVERGENT B3, `(.L_x_104) ;  /* 0x0000038000037945 */ /* 0x000fe60003800200 */
[----:B------:R-:W-:-:S13]  /*55d0*/  ISETP.GT.AND P1, PT, R14, 0x4, PT ;  /* 0x000000040e00780c */ /* 0x000fda0003f24270 */
[----:B------:R-:W-:Y:S05]  /*55e0*/  @!P1 BRA `(.L_x_105) ;  /* 0x0000000000d49947 */ /* 0x000fea0003800000 */
[----:B------:R-:W1:Y:S02]  /*55f0*/  LDC.64 R14, c[0x0][0x388] ;  /* 0x0000e200ff0e7b82 */ /* 0x000e640000000a00 */
[----:B-1----:R-:W-:-:S05]  /*5600*/  IMAD.WIDE.U32 R20, R16, 0x4, R14 ;  /* 0x0000000410147825 */ /* 0x002fca00078e000e */
[----:B------:R-:W2:Y:S01]  /*5610*/  LDG.E R23, desc[UR8][R20.64] ;  /* 0x0000000814177981 */ /* 0x000ea2000c1e1900 */
[----:B------:R-:W-:-:S05]  /*5620*/  IMAD.WIDE.U32 R18, R26, 0x4, R14 ;  /* 0x000000041a127825 */ /* 0x000fca00078e000e */
[----:B------:R1:W3:Y:S02]  /*5630*/  LDG.E R25, desc[UR8][R18.64] ;  /* 0x0000000812197981 */ /* 0x0002e4000c1e1900 */
[----:B-1----:R-:W-:-:S05]  /*5640*/  IMAD.WIDE.U32 R18, R28, 0x4, R14 ;  /* 0x000000041c127825 */ /* 0x002fca00078e000e */
[----:B------:R1:W4:Y:S01]  /*5650*/  LDG.E R21, desc[UR8][R18.64] ;  /* 0x0000000812157981 */ /* 0x000322000c1e1900 */
[----:B------:R-:W-:Y:S01]  /*5660*/  IADD3 R16, PT, PT, R5, R16, R5 ;  /* 0x0000001005107210 */ /* 0x000fe20007ffe005 */
[----:B------:R-:W-:Y:S02]  /*5670*/  VIADD R20, R17, 0x1 ;  /* 0x0000000111147836 */ /* 0x000fe40000000000 */
[----:B-1----:R-:W-:-:S04]  /*5680*/  IMAD.WIDE.U32 R18, R24, 0x4, R14 ;  /* 0x0000000418127825 */ /* 0x002fc800078e000e */
[C---:B------:R-:W-:Y:S02]  /*5690*/  IMAD R26, R5.reuse, 0x4, R26 ;  /* 0x00000004051a7824 */ /* 0x040fe400078e021a */
[C---:B------:R-:W-:Y:S02]  /*56a0*/  IMAD R28, R5.reuse, 0x4, R28 ;  /* 0x00000004051c7824 */ /* 0x040fe400078e021c */
[----:B------:R-:W-:Y:S01]  /*56b0*/  IMAD R24, R5, 0x4, R24 ;  /* 0x0000000405187824 */ /* 0x000fe200078e0218 */
[----:B--2---:R-:W-:Y:S02]  /*56c0*/  FSETP.GE.AND P0, PT, R23, R22, PT ;  /* 0x000000161700720b */ /* 0x004fe40003f06000 */
[----:B------:R-:W-:Y:S02]  /*56d0*/  IADD3 R23, PT, PT, R5, R16, R5 ;  /* 0x0000001005177210 */ /* 0x000fe40007ffe005 */
[----:B---3--:R-:W-:Y:S02]  /*56e0*/  FSETP.GE.AND P1, PT, R25, R22, PT ;  /* 0x000000161900720b */ /* 0x008fe40003f26000 */
[----:B------:R1:W2:Y:S07]  /*56f0*/  LDG.E R25, desc[UR8][R18.64] ;  /* 0x0000000812197981 */ /* 0x0002ae000c1e1900 */
[----:B------:R-:W-:-:S02]  /*5700*/  @!P0 IMAD.MOV R20, RZ, RZ, R17 ;  /* 0x000000ffff148224 */ /* 0x000fc400078e0211 */
[----:B------:R-:W-:-:S04]  /*5710*/  IMAD.WIDE.U32 R16, R23, 0x4, R14 ;  /* 0x0000000417107825 */ /* 0x000fc800078e000e */
[----:B-1----:R-:W-:Y:S02]  /*5720*/  IMAD.WIDE.U32 R18, R26, 0x4, R14 ;  /* 0x000000041a127825 */ /* 0x002fe400078e000e */
[----:B------:R1:W3:Y:S01]  /*5730*/  LDG.E R17, desc[UR8][R16.64] ;  /* 0x0000000810117981 */ /* 0x0002e2000c1e1900 */
[----:B------:R-:W-:Y:S01]  /*5740*/  IADD3 R27, PT, PT, R20, 0x1, RZ ;  /* 0x00000001141b7810 */ /* 0x000fe20007ffe0ff */
[----:B------:R-:W-:Y:S02]  /*5750*/  @!P1 IMAD.MOV R27, RZ, RZ, R20 ;  /* 0x000000ffff1b9224 */ /* 0x000fe400078e0214 */
[----:B------:R-:W5:Y:S01]  /*5760*/  LDG.E R29, desc[UR8][R18.64] ;  /* 0x00000008121d7981 */ /* 0x000f62000c1e1900 */
[----:B----4-:R-:W-:Y:S01]  /*5770*/  FSETP.GE.AND P0, PT, R21, R22, PT ;  /* 0x000000161500720b */ /* 0x010fe20003f06000 */
[----:B------:R-:W-:-:S04]  /*5780*/  IMAD.WIDE.U32 R20, R28, 0x4, R14 ;  /* 0x000000041c147825 */ /* 0x000fc800078e000e */
[----:B------:R-:W-:Y:S02]  /*5790*/  IMAD.WIDE.U32 R14, R24, 0x4, R14 ;  /* 0x00000004180e7825 */ /* 0x000fe400078e000e */
[----:B------:R-:W4:Y:S04]  /*57a0*/  LDG.E R21, desc[UR8][R20.64] ;  /* 0x0000000814157981 */ /* 0x000f28000c1e1900 */
[----:B------:R0:W4:Y:S01]  /*57b0*/  LDG.E R15, desc[UR8][R14.64] ;  /* 0x000000080e0f7981 */ /* 0x000122000c1e1900 */
[----:B-1----:R-:W-:Y:S01]  /*57c0*/  IADD3 R16, PT, PT, R27, 0x1, RZ ;  /* 0x000000011b107810 */ /* 0x002fe20007ffe0ff */
[----:B------:R-:W-:Y:S02]  /*57d0*/  @!P0 IMAD.MOV R16, RZ, RZ, R27 ;  /* 0x000000ffff108224 */ /* 0x000fe400078e021b */
[----:B------:R-:W-:-:S02]  /*57e0*/  VIADD R11, R11, 0x8 ;  /* 0x000000080b0b7836 */ /* 0x000fc40000000000 */
[C---:B------:R-:W-:Y:S02]  /*57f0*/  IMAD R28, R5.reuse, 0x4, R28 ;  /* 0x00000004051c7824 */ /* 0x040fe400078e021c */
[C---:B------:R-:W-:Y:S02]  /*5800*/  IMAD R24, R5.reuse, 0x4, R24 ;  /* 0x0000000405187824 */ /* 0x040fe400078e0218 */
[----:B------:R-:W-:Y:S01]  /*5810*/  IMAD R26, R5, 0x4, R26 ;  /* 0x00000004051a7824 */ /* 0x000fe200078e021a */
[-C--:B--2---:R-:W-:Y:S02]  /*5820*/  FSETP.GE.AND P1, PT, R25, R22.reuse, PT ;  /* 0x000000161900720b */ /* 0x084fe40003f26000 */
[----:B---3--:R-:W-:Y:S01]  /*5830*/  FSETP.GE.AND P0, PT, R17, R22, PT ;  /* 0x000000161100720b */ /* 0x008fe20003f06000 */
[----:B------:R-:W-:-:S10]  /*5840*/  VIADD R17, R16, 0x1 ;  /* 0x0000000110117836 */ /* 0x000fd40000000000 */
[----:B------:R-:W-:Y:S01]  /*5850*/  @!P1 IMAD.MOV R17, RZ, RZ, R16 ;  /* 0x000000ffff119224 */ /* 0x000fe200078e0210 */
[----:B-----5:R-:W-:-:S04]  /*5860*/  FSETP.GE.AND P1, PT, R29, R22, PT ;  /* 0x000000161d00720b */ /* 0x020fc80003f26000 */
[----:B------:R-:W-:Y:S01]  /*5870*/  IADD3 R16, PT, PT, R17, 0x1, RZ ;  /* 0x0000000111107810 */ /* 0x000fe20007ffe0ff */
[----:B------:R-:W-:Y:S01]  /*5880*/  @!P0 IMAD.MOV R16, RZ, RZ, R17 ;  /* 0x000000ffff108224 */ /* 0x000fe200078e0211 */
[----:B----4-:R-:W-:-:S03]  /*5890*/  FSETP.GE.AND P0, PT, R21, R22, PT ;  /* 0x000000161500720b */ /* 0x010fc60003f06000 */
[----:B0-----:R-:W-:-:S04]  /*58a0*/  VIADD R14, R16, 0x1 ;  /* 0x00000001100e7836 */ /* 0x001fc80000000000 */
[----:B------:R-:W-:Y:S01]  /*58b0*/  @!P1 IMAD.MOV R14, RZ, RZ, R16 ;  /* 0x000000ffff0e9224 */ /* 0x000fe200078e0210 */
[----:B------:R-:W-:Y:S02]  /*58c0*/  FSETP.GE.AND P1, PT, R15, R22, PT ;  /* 0x000000160f00720b */ /* 0x000fe40003f26000 */
[C-C-:B------:R-:W-:Y:S02]  /*58d0*/  IADD3 R16, PT, PT, R5.reuse, R23, R5.reuse ;  /* 0x0000001705107210 */ /* 0x140fe40007ffe005 */
[----:B------:R-:W-:Y:S02]  /*58e0*/  IADD3 R15, PT, PT, R14, 0x1, RZ ;  /* 0x000000010e0f7810 */ /* 0x000fe40007ffe0ff */
[----:B------:R-:W-:Y:S01]  /*58f0*/  IADD3 R16, PT, PT, R5, R16, R5 ;  /* 0x0000001005107210 */ /* 0x000fe20007ffe005 */
[----:B------:R-:W-:Y:S01]  /*5900*/  @!P0 IMAD.MOV R15, RZ, RZ, R14 ;  /* 0x000000ffff0f8224 */ /* 0x000fe200078e020e */
[----:B------:R-:W-:-:S03]  /*5910*/  PLOP3.LUT P0, PT, PT, PT, PT, 0x8, 0x80 ;  /* 0x000000000080781c */ /* 0x000fc60003f0e170 */
[C---:B------:R-:W-:Y:S02]  /*5920*/  VIADD R17, R15.reuse, 0x1 ;  /* 0x000000010f117836 */ /* 0x040fe40000000000 */
[----:B------:R-:W-:-:S08]  /*5930*/  @!P1 IADD3 R17, PT, PT, R15, RZ, RZ ;  /* 0x000000ff0f119210 */ /* 0x000fd00007ffe0ff */
.L_x_105:
[----:B------:R-:W-:Y:S05]  /*5940*/  BSYNC.RECONVERGENT B3 ;  /* 0x0000000000037941 */ /* 0x000fea0003800200 */
.L_x_104:
[----:B------:R-:W-:-:S13]  /*5950*/  ISETP.NE.OR P0, PT, R11, RZ, P0 ;  /* 0x000000ff0b00720c */ /* 0x000fda0000705670 */
[----:B------:R-:W-:Y:S05]  /*5960*/  @!P0 BREAK.RELIABLE B2 ;  /* 0x0000000000028942 */ /* 0x000fea0003800100 */
[----:B------:R-:W-:Y:S05]  /*5970*/  @!P0 BRA `(.L_x_98) ;  /* 0x0000000000748947 */ /* 0x000fea0003800000 */
.L_x_100:
[----:B------:R-:W-:Y:S05]  /*5980*/  BSYNC.RELIABLE B2 ;  /* 0x0000000000027941 */ /* 0x000fea0003800100 */
.L_x_99:
[----:B0-----:R-:W-:-:S05]  /*5990*/  IMAD.WIDE.U32 R14, R16, 0x4, R12 ;  /* 0x00000004100e7825 */ /* 0x001fca00078e000c */
[----:B------:R0:W2:Y:S01]  /*59a0*/  LDG.E R23, desc[UR8][R14.64] ;  /* 0x000000080e177981 */ /* 0x0000a2000c1e1900 */
[----:B------:R-:W-:-:S04]  /*59b0*/  IMAD.WIDE.U32 R20, R26, 0x4, R12 ;  /* 0x000000041a147825 */ /* 0x000fc800078e000c */
[--C-:B------:R-:W-:Y:S02]  /*59c0*/  IMAD.WIDE.U32 R18, R28, 0x4, R12.reuse ;  /* 0x000000041c127825 */ /* 0x100fe400078e000c */
[----:B------:R-:W3:Y:S04]  /*59d0*/  LDG.E R21, desc[UR8][R20.64] ;  /* 0x0000000814157981 */ /* 0x000ee8000c1e1900 */
[----:B------:R-:W4:Y:S01]  /*59e0*/  LDG.E R19, desc[UR8][R18.64] ;  /* 0x0000000812137981 */ /* 0x000f22000c1e1900 */
[----:B0-----:R-:W-:-:S05]  /*59f0*/  IMAD.WIDE.U32 R14, R24, 0x4, R12 ;  /* 0x00000004180e7825 */ /* 0x001fca00078e000c */
[----:B------:R-:W5:Y:S01]  /*5a00*/  LDG.E R25, desc[UR8][R14.64] ;  /* 0x000000080e197981 */ /* 0x000f62000c1e1900 */
[----:B------:R-:W-:Y:S01]  /*5a10*/  VIADD R11, R11, 0x4 ;  /* 0x000000040b0b7836 */ /* 0x000fe20000000000 */
[C-C-:B------:R-:W-:Y:S01]  /*5a20*/  IADD3 R16, PT, PT, R5.reuse, R16, R5.reuse ;  /* 0x0000001005107210 */ /* 0x140fe20007ffe005 */
[C---:B------:R-:W-:Y:S02]  /*5a30*/  IMAD R26, R5.reuse, 0x4, R26 ;  /* 0x00000004051a7824 */ /* 0x040fe400078e021a */
[C---:B------:R-:W-:Y:S01]  /*5a40*/  IMAD R28, R5.reuse, 0x4, R28 ;  /* 0x00000004051c7824 */ /* 0x040fe200078e021c */
[C---:B------:R-:W-:Y:S01]  /*5a50*/  IADD3 R16, PT, PT, R5.reuse, R16, R5 ;  /* 0x0000001005107210 */ /* 0x040fe20007ffe005 */
[----:B------:R-:W-:Y:S01]  /*5a60*/  IMAD R24, R5, 0x4, R24 ;  /* 0x0000000405187824 */ /* 0x000fe200078e0218 */
[----:B--2---:R-:W-:Y:S02]  /*5a70*/  FSETP.GE.AND P0, PT, R23, R22, PT ;  /* 0x000000161700720b */ /* 0x004fe40003f06000 */
[----:B------:R-:W-:-:S02]  /*5a80*/  IADD3 R23, PT, PT, R17, 0x1, RZ ;  /* 0x0000000111177810 */ /* 0x000fc40007ffe0ff */
[----:B---3--:R-:W-:-:S09]  /*5a90*/  FSETP.GE.AND P1, PT, R21, R22, PT ;  /* 0x000000161500720b */ /* 0x008fd20003f26000 */
[----:B------:R-:W-:Y:S01]  /*5aa0*/  @!P0 IMAD.MOV R23, RZ, RZ, R17 ;  /* 0x000000ffff178224 */ /* 0x000fe200078e0211 */
[----:B----4-:R-:W-:-:S03]  /*5ab0*/  FSETP.GE.AND P0, PT, R19, R22, PT ;  /* 0x000000161300720b */ /* 0x010fc60003f06000 */
[----:B------:R-:W-:Y:S02]  /*5ac0*/  VIADD R17, R23, 0x1 ;  /* 0x0000000117117836 */ /* 0x000fe40000000000 */
[----:B------:R-:W-:Y:S01]  /*5ad0*/  @!P1 IMAD.MOV R17, RZ, RZ, R23 ;  /* 0x000000ffff119224 */ /* 0x000fe200078e0217 */
[----:B-----5:R-:W-:-:S04]  /*5ae0*/  FSETP.GE.AND P1, PT, R25, R22, PT ;  /* 0x000000161900720b */ /* 0x020fc80003f26000 */
[----:B------:R-:W-:-:S03]  /*5af0*/  IADD3 R18, PT, PT, R17, 0x1, RZ ;  /* 0x0000000111127810 */ /* 0x000fc60007ffe0ff */
[----:B------:R-:W-:Y:S01]  /*5b00*/  @!P0 IMAD.MOV R18, RZ, RZ, R17 ;  /* 0x000000ffff128224 */ /* 0x000fe200078e0211 */
[----:B------:R-:W-:-:S03]  /*5b10*/  ISETP.NE.AND P0, PT, R11, RZ, PT ;  /* 0x000000ff0b00720c */ /* 0x000fc60003f05270 */
[C---:B------:R-:W-:Y:S02]  /*5b20*/  VIADD R17, R18.reuse, 0x1 ;  /* 0x0000000112117836 */ /* 0x040fe40000000000 */
[----:B------:R-:W-:-:S08]  /*5b30*/  @!P1 IADD3 R17, PT, PT, R18, RZ, RZ ;  /* 0x000000ff12119210 */ /* 0x000fd00007ffe0ff */
[----:B------:R-:W-:Y:S05]  /*5b40*/  @P0 BRA `(.L_x_99) ;  /* 0xfffffffc00900947 */ /* 0x000fea000383ffff */
.L_x_98:
[----:B------:R-:W-:Y:S05]  /*5b50*/  BSYNC.RECONVERGENT B1 ;  /* 0x0000000000017941 */ /* 0x000fea0003800200 */
.L_x_97:
[----:B------:R-:W-:-:S13]  /*5b60*/  ISETP.NE.AND P0, PT, R10, RZ, PT ;  /* 0x000000ff0a00720c */ /* 0x000fda0003f05270 */
[----:B------:R-:W-:Y:S05]  /*5b70*/  @!P0 BRA `(.L_x_96) ;  /* 0x0000000000608947 */ /* 0x000fea0003800000 */
[----:B0-----:R-:W0:Y:S02]  /*5b80*/  LDC.64 R12, c[0x0][0x388] ;  /* 0x0000e200ff0c7b82 */ /* 0x001e240000000a00 */
[----:B0-----:R-:W-:-:S06]  /*5b90*/  IMAD.WIDE.U32 R14, R16, 0x4, R12 ;  /* 0x00000004100e7825 */ /* 0x001fcc00078e000c */
[----:B------:R-:W2:Y:S01]  /*5ba0*/  LDG.E R15, desc[UR8][R14.64] ;  /* 0x000000080e0f7981 */ /* 0x000ea2000c1e1900 */
[----:B------:R-:W-:Y:S02]  /*5bb0*/  ISETP.NE.AND P1, PT, R10, 0x1, PT ;  /* 0x000000010a00780c */ /* 0x000fe40003f25270 */
[----:B------:R-:W-:Y:S02]  /*5bc0*/  IADD3 R11, PT, PT, R17, 0x1, RZ ;  /* 0x00000001110b7810 */ /* 0x000fe40007ffe0ff */
[----:B--2---:R-:W-:-:S13]  /*5bd0*/  FSETP.GE.AND P0, PT, R15, R22, PT ;  /* 0x000000160f00720b */ /* 0x004fda0003f06000 */
[----:B------:R-:W-:-:S04]  /*5be0*/  @!P0 IMAD.MOV R11, RZ, RZ, R17 ;  /* 0x000000ffff0b8224 */ /* 0x000fc800078e0211 */
[----:B------:R-:W-:Y:S01]  /*5bf0*/  IMAD.MOV.U32 R17, RZ, RZ, R11 ;  /* 0x000000ffff117224 */ /* 0x000fe200078e000b */
[----:B------:R-:W-:Y:S06]  /*5c00*/  @!P1 BRA `(.L_x_96) ;  /* 0x00000000003c9947 */ /* 0x000fec0003800000 */
[----:B------:R-:W-:Y:S01]  /*5c10*/  ISETP.NE.AND P1, PT, R10, 0x2, PT ;  /* 0x000000020a00780c */ /* 0x000fe20003f25270 */
[----:B------:R-:W-:-:S04]  /*5c20*/  IMAD.IADD R11, R5, 0x1, R16 ;  /* 0x00000001050b7824 */ /* 0x000fc800078e0210 */
[----:B------:R-:W-:-:S06]  /*5c30*/  IMAD.WIDE.U32 R14, R11, 0x4, R12 ;  /* 0x000000040b0e7825 */ /* 0x000fcc00078e000c */
[----:B------:R-:W2:Y:S02]  /*5c40*/  LDG.E R15, desc[UR8][R14.64] ;  /* 0x000000080e0f7981 */ /* 0x000ea4000c1e1900 */
[----:B------:R-:W-:-:S05]  /*5c50*/  @P1 IADD3 R11, PT, PT, R5, R11, RZ ;  /* 0x0000000b050b1210 */ /* 0x000fca0007ffe0ff */
[----:B------:R-:W-:-:S06]  /*5c60*/  @P1 IMAD.WIDE.U32 R12, R11, 0x4, R12 ;  /* 0x000000040b0c1825 */ /* 0x000fcc00078e000c */
[----:B------:R-:W3:Y:S01]  /*5c70*/  @P1 LDG.E R13, desc[UR8][R12.64] ;  /* 0x000000080c0d1981 */ /* 0x000ee2000c1e1900 */
[----:B------:R-:W-:Y:S01]  /*5c80*/  VIADD R11, R17, 0x1 ;  /* 0x00000001110b7836 */ /* 0x000fe20000000000 */
[-C--:B--2---:R-:W-:Y:S02]  /*5c90*/  FSETP.GE.AND P0, PT, R15, R22.reuse, PT ;  /* 0x000000160f00720b */ /* 0x084fe40003f06000 */
[----:B---3--:R-:W-:-:S11]  /*5ca0*/  FSETP.GE.OR P2, PT, R13, R22, !P1 ;  /* 0x000000160d00720b */ /* 0x008fd60004f46400 */
[----:B------:R-:W-:-:S04]  /*5cb0*/  @!P0 IMAD.MOV R11, RZ, RZ, R17 ;  /* 0x000000ffff0b8224 */ /* 0x000fc800078e0211 */
[----:B------:R-:W-:-:S05]  /*5cc0*/  IMAD.MOV.U32 R17, RZ, RZ, R11 ;  /* 0x000000ffff117224 */ /* 0x000fca00078e000b */
[----:B------:R-:W-:Y:S01]  /*5cd0*/  @P1 IADD3 R11, PT, PT, R17, 0x1, RZ ;  /* 0x00000001110b1810 */ /* 0x000fe20007ffe0ff */
[----:B------:R-:W-:-:S04]  /*5ce0*/  @!P2 IMAD.MOV R11, RZ, RZ, R17 ;  /* 0x000000ffff0ba224 */ /* 0x000fc800078e0211 */
[----:B------:R-:W-:-:S07]  /*5cf0*/  @P1 IMAD.MOV.U32 R17, RZ, RZ, R11 ;  /* 0x000000ffff111224 */ /* 0x000fce00078e000b */
.L_x_96:
[----:B------:R-:W-:Y:S05]  /*5d00*/  BSYNC.RECONVERGENT B0 ;  /* 0x0000000000007941 */ /* 0x000fea0003800200 */
.L_x_95:
[----:B------:R-:W-:Y:S05]  /*5d10*/  WARPSYNC.ALL ;  /* 0x0000000000007948 */ /* 0x000fea0003800000 */
[----:B------:R-:W-:Y:S01]  /*5d20*/  ISETP.GE.U32.AND P0, PT, R5, 0x2, PT ;  /* 0x000000020500780c */ /* 0x000fe20003f06070 */
[----:B------:R1:W-:Y:S01]  /*5d30*/  STS [R6], R17 ;  /* 0x0000001106007388 */ /* 0x0003e20000000800 */
[----:B------:R-:W-:Y:S11]  /*5d40*/  BAR.SYNC.DEFER_BLOCKING 0x0 ;  /* 0x0000000000007b1d */ /* 0x000ff60000010000 */
[----:B-1----:R-:W-:Y:S05]  /*5d50*/  @!P0 BRA `(.L_x_106) ;  /* 0x0000000000308947 */ /* 0x002fea0003800000 */
[----:B------:R-:W-:-:S07]  /*5d60*/  IMAD.MOV.U32 R11, RZ, RZ, R5 ;  /* 0x000000ffff0b7224 */ /* 0x000fce00078e0005 */
.L_x_107:
[----:B------:R-:W-:-:S04]  /*5d70*/  SHF.R.U32.HI R15, RZ, 0x1, R11 ;  /* 0x00000001ff0f7819 */ /* 0x000fc8000001160b */
[----:B------:R-:W-:-:S13]  /*5d80*/  ISETP.GE.U32.AND P0, PT, R4, R15, PT ;  /* 0x0000000f0400720c */ /* 0x000fda0003f06070 */
[----:B0-----:R-:W-:Y:S01]  /*5d90*/  @!P0 LEA R12, R15, R6, 0x2 ;  /* 0x000000060f0c8211 */ /* 0x001fe200078e10ff */
[----:B------:R-:W-:Y:S05]  /*5da0*/  @!P0 LDS R13, [R6] ;  /* 0x00000000060d8984 */ /* 0x000fea0000000800 */
[----:B------:R-:W0:Y:S02]  /*5db0*/  @!P0 LDS R12, [R12] ;  /* 0x000000000c0c8984 */ /* 0x000e240000000800 */
[----:B0-----:R-:W-:-:S05]  /*5dc0*/  @!P0 IMAD.IADD R13, R12, 0x1, R13 ;  /* 0x000000010c0d8824 */ /* 0x001fca00078e020d */
[----:B------:R1:W-:Y:S01]  /*5dd0*/  @!P0 STS [R6], R13 ;  /* 0x0000000d06008388 */ /* 0x0003e20000000800 */
[----:B------:R-:W-:Y:S01]  /*5de0*/  BAR.SYNC.DEFER_BLOCKING 0x0 ;  /* 0x0000000000007b1d */ /* 0x000fe20000010000 */
[----:B------:R-:W-:Y:S01]  /*5df0*/  ISETP.GT.U32.AND P0, PT, R11, 0x3, PT ;  /* 0x000000030b00780c */ /* 0x000fe20003f04070 */
[----:B------:R-:W-:-:S12]  /*5e00*/  IMAD.MOV.U32 R11, RZ, RZ, R15 ;  /* 0x000000ffff0b7224 */ /* 0x000fd800078e000f */
[----:B-1----:R-:W-:Y:S05]  /*5e10*/  @P0 BRA `(.L_x_107) ;  /* 0xfffffffc00d40947 */ /* 0x002fea000383ffff */
.L_x_106:
[----:B------:R-:W1:Y:S01]  /*5e20*/  S2UR UR6, SR_CgaCtaId ;  /* 0x00000000000679c3 */ /* 0x000e620000008800 */
[----:B------:R-:W-:Y:S01]  /*5e30*/  UMOV UR5, 0x400 ;  /* 0x0000040000057882 */ /* 0x000fe20000000000 */
[----:B------:R-:W-:-:S04]  /*5e40*/  UIADD3 UR4, UPT, UPT, UR4, 0x1, URZ ;  /* 0x0000000104047890 */ /* 0x000fc8000fffe0ff */
[----:B------:R-:W-:Y:S02]  /*5e50*/  UISETP.NE.AND UP0, UPT, UR4, 0x20, UPT ;  /* 0x000000200400788c */ /* 0x000fe4000bf05270 */
[----:B-1----:R-:W-:-:S09]  /*5e60*/  ULEA UR5, UR6, UR5, 0x18 ;  /* 0x0000000506057291 */ /* 0x002fd2000f8ec0ff */
[----:B------:R-:W1:Y:S02]  /*5e70*/  LDS R11, [UR5] ;  /* 0x00000005ff0b7984 */ /* 0x000e640008000800 */
[----:B------:R-:W1:Y:S01]  /*5e80*/  LDCU UR5, c[0x0][0x3c4] ;  /* 0x00007880ff0577ac */ /* 0x000e620008000800 */
[----:B------:R-:W-:Y:S01]  /*5e90*/  BAR.SYNC.DEFER_BLOCKING 0x0 ;  /* 0x0000000000007b1d */ /* 0x000fe20000010000 */
[----:B-1----:R-:W-:-:S04]  /*5ea0*/  ISETP.GT.AND P0, PT, R11, UR5, PT ;  /* 0x000000050b007c0c */ /* 0x002fc8000bf04270 */
[----:B------:R-:W-:Y:S02]  /*5eb0*/  FSEL R2, R22, R2, P0 ;  /* 0x0000000216027208 */ /* 0x000fe40000000000 */
[----:B------:R-:W-:Y:S01]  /*5ec0*/  FSEL R9, R9, R22, P0 ;  /* 0x0000001609097208 */ /* 0x000fe20000000000 */
[----:B------:R-:W-:Y:S06]  /*5ed0*/  BRA.U UP0, `(.L_x_108) ;  /* 0xffffffed009c7547 */ /* 0x000fec000b83ffff */
.L_x_94:
[----:B------:R-:W5:Y:S01]  /*5ee0*/  LDCU UR5, c[0x0][0x3ac] ;  /* 0x00007580ff0577ac */ /* 0x000f620008000800 */
[----:B------:R-:W-:Y:S01]  /*5ef0*/  BSSY.RECONVERGENT B0, `(.L_x_109) ;  /* 0x0000057000007945 */ /* 0x000fe20003800200 */
[----:B-1-34-:R-:W-:Y:S01]  /*5f00*/  IMAD.MOV.U32 R9, RZ, RZ, RZ ;  /* 0x000000ffff097224 */ /* 0x01afe200078e00ff */
[----:B------:R-:W0:Y:S01]  /*5f10*/  LDCU UR4, c[0x0][0x3cc] ;  /* 0x00007980ff0477ac */ /* 0x000e220008000800 */
[----:B-----5:R-:W-:Y:S01]  /*5f20*/  ISETP.GE.AND P1, PT, R4, UR5, PT ;  /* 0x0000000504007c0c */ /* 0x020fe2000bf26270 */
[----:B0-----:R-:W-:Y:S01]  /*5f30*/  FMUL R3, R0, UR4 ;  /* 0x0000000400037c20 */ /* 0x001fe20008400000 */
[----:B------:R-:W-:Y:S01]  /*5f40*/  FSETP.LT.AND P0, PT, RZ, UR4, PT ;  /* 0x00000004ff007c0b */ /* 0x000fe2000bf01000 */
[----:B------:R-:W0:Y:S03]  /*5f50*/  LDCU UR4, c[0x0][0x3ac] ;  /* 0x00007580ff0477ac */ /* 0x000e260008000800 */
[----:B------:R-:W-:-:S04]  /*5f60*/  FSEL R3, R3, RZ, P0 ;  /* 0x000000ff03037208 */ /* 0x000fc80000000000 */
[----:B------:R-:W-:-:S04]  /*5f70*/  FSETP.GT.AND P0, PT, R2, R3, PT ;  /* 0x000000030200720b */ /* 0x000fc80003f04000 */
[----:B------:R-:W-:Y:S01]  /*5f80*/  FSEL R7, R2, R3, P0 ;  /* 0x0000000302077208 */ /* 0x000fe20000000000 */
[----:B------:R-:W-:Y:S08]  /*5f90*/  @P1 BRA `(.L_x_110) ;  /* 0x0000000400301947 */ /* 0x000ff00003800000 */
[----:B------:R-:W1:Y:S01]  /*5fa0*/  I2F.U32.RP R11, R5 ;  /* 0x00000005000b7306 */ /* 0x000e620000209000 */
        /* <DEDUP_REMOVED lines=9> */
[----:B------:R-:W-:Y:S01]  /*6040*/  IMAD.MOV.U32 R9, RZ, RZ, RZ ;  /* 0x000000ffff097224 */ /* 0x000fe200078e00ff */
[----:B-1----:R-:W-:-:S06]  /*6050*/  IADD3 R2, PT, PT, R11, 0xffffffe, RZ ;  /* 0x0ffffffe0b027810 */ /* 0x002fcc0007ffe0ff */
[----:B------:R1:W3:Y:S02]  /*6060*/  F2I.FTZ.U32.TRUNC.NTZ R3, R2 ;  /* 0x0000000200037305 */ /* 0x0002e4000021f000 */
[----:B-1----:R-:W-:Y:S02]  /*6070*/  IMAD.MOV.U32 R2, RZ, RZ, RZ ;  /* 0x000000ffff027224 */ /* 0x002fe400078e00ff */
[----:B---3--:R-:W-:-:S04]  /*6080*/  IMAD R13, R13, R3, RZ ;  /* 0x000000030d0d7224 */ /* 0x008fc800078e02ff */
[----:B------:R-:W-:-:S06]  /*6090*/  IMAD.HI.U32 R13, R3, R13, R2 ;  /* 0x0000000d030d7227 */ /* 0x000fcc00078e0002 */
[----:B------:R-:W-:-:S05]  /*60a0*/  IMAD.HI.U32 R13, R13, R8, RZ ;  /* 0x000000080d0d7227 */ /* 0x000fca00078e00ff */
[----:B------:R-:W-:-:S05]  /*60b0*/  IADD3 R2, PT, PT, -R13, RZ, RZ ;  /* 0x000000ff0d027210 */ /* 0x000fca0007ffe1ff */
[----:B------:R-:W-:-:S05]  /*60c0*/  IMAD R2, R5, R2, R8 ;  /* 0x0000000205027224 */ /* 0x000fca00078e0208 */
[----:B------:R-:W-:-:S13]  /*60d0*/  ISETP.GE.U32.AND P0, PT, R2, R5, PT ;  /* 0x000000050200720c */ /* 0x000fda0003f06070 */
[----:B------:R-:W-:Y:S02]  /*60e0*/  @P0 IMAD.IADD R2, R2, 0x1, -R5 ;  /* 0x0000000102020824 */ /* 0x000fe400078e0a05 */
[----:B------:R-:W-:-:S03]  /*60f0*/  @P0 VIADD R13, R13, 0x1 ;  /* 0x000000010d0d0836 */ /* 0x000fc60000000000 */
[-C--:B------:R-:W-:Y:S02]  /*6100*/  ISETP.GE.U32.AND P1, PT, R2, R5.reuse, PT ;  /* 0x000000050200720c */ /* 0x080fe40003f26070 */
[----:B------:R-:W1:Y:S11]  /*6110*/  LDC.64 R2, c[0x0][0x388] ;  /* 0x0000e200ff027b82 */ /* 0x000e760000000a00 */
[----:B------:R-:W-:Y:S01]  /*6120*/  @P1 VIADD R13, R13, 0x1 ;  /* 0x000000010d0d1836 */ /* 0x000fe20000000000 */
[----:B------:R-:W-:-:S04]  /*6130*/  @!P2 LOP3.LUT R13, RZ, R5, RZ, 0x33, !PT ;  /* 0x00000005ff0da212 */ /* 0x000fc800078e33ff */
[----:B------:R-:W-:-:S04]  /*6140*/  IADD3 R13, PT, PT, R10, R13, RZ ;  /* 0x0000000d0a0d7210 */ /* 0x000fc80007ffe0ff */
[C---:B------:R-:W-:Y:S02]  /*6150*/  LOP3.LUT R8, R13.reuse, 0x3, RZ, 0xc0, !PT ;  /* 0x000000030d087812 */ /* 0x040fe400078ec0ff */
[----:B------:R-:W-:Y:S02]  /*6160*/  ISETP.GE.U32.AND P1, PT, R13, 0x3, PT ;  /* 0x000000030d00780c */ /* 0x000fe40003f26070 */
[----:B------:R-:W-:Y:S01]  /*6170*/  ISETP.NE.AND P0, PT, R8, 0x3, PT ;  /* 0x000000030800780c */ /* 0x000fe20003f05270 */
[----:B------:R-:W-:-:S12]  /*6180*/  IMAD.MOV.U32 R8, RZ, RZ, R4 ;  /* 0x000000ffff087224 */ /* 0x000fd800078e0004 */
[----:B------:R-:W-:Y:S05]  /*6190*/  @!P0 BRA `(.L_x_112) ;  /* 0x0000000000408947 */ /* 0x000fea0003800000 */
[----:B------:R-:W3:Y:S01]  /*61a0*/  LDC.64 R10, c[0x0][0x388] ;  /* 0x0000e200ff0a7b82 */ /* 0x000ee20000000a00 */
[----:B------:R-:W-:Y:S02]  /*61b0*/  VIADD R8, R13, 0x1 ;  /* 0x000000010d087836 */ /* 0x000fe40000000000 */
[----:B------:R-:W-:-:S03]  /*61c0*/  HFMA2 R9, -RZ, RZ, 0, 0 ;  /* 0x00000000ff097431 */ /* 0x000fc600000001ff */
[----:B------:R-:W-:Y:S01]  /*61d0*/  LOP3.LUT R12, R8, 0x3, RZ, 0xc0, !PT ;  /* 0x00000003080c7812 */ /* 0x000fe200078ec0ff */
[----:B------:R-:W-:-:S04]  /*61e0*/  IMAD.MOV.U32 R8, RZ, RZ, R4 ;  /* 0x000000ffff087224 */ /* 0x000fc800078e0004 */
[----:B------:R-:W-:Y:S02]  /*61f0*/  IMAD.MOV R12, RZ, RZ, -R12 ;  /* 0x000000ffff0c7224 */ /* 0x000fe400078e0a0c */
[----:B---3--:R-:W-:-:S07]  /*6200*/  IMAD.WIDE.U32 R10, R4, 0x4, R10 ;  /* 0x00000004040a7825 */ /* 0x008fce00078e000a */
.L_x_113:
[----:B--2---:R-:W2:Y:S01]  /*6210*/  LDG.E R14, desc[UR8][R10.64] ;  /* 0x000000080a0e7981 */ /* 0x004ea2000c1e1900 */
[----:B------:R-:W-:Y:S01]  /*6220*/  VIADD R12, R12, 0x1 ;  /* 0x000000010c0c7836 */ /* 0x000fe20000000000 */
[----:B------:R-:W-:-:S04]  /*6230*/  IADD3 R8, PT, PT, R5, R8, RZ ;  /* 0x0000000805087210 */ /* 0x000fc80007ffe0ff */
[----:B------:R-:W-:Y:S02]  /*6240*/  ISETP.NE.AND P2, PT, R12, RZ, PT ;  /* 0x000000ff0c00720c */ /* 0x000fe40003f45270 */
[----:B--2---:R-:W-:-:S13]  /*6250*/  FSETP.GEU.AND P0, PT, R14, R7, PT ;  /* 0x000000070e00720b */ /* 0x004fda0003f0e000 */
[----:B------:R2:W-:Y:S01]  /*6260*/  @!P0 STG.E desc[UR8][R10.64], RZ ;  /* 0x000000ff0a008986 */ /* 0x0005e2000c101908 */
[----:B------:R-:W-:Y:S01]  /*6270*/  @P0 FADD R9, R9, R14 ;  /* 0x0000000e09090221 */ /* 0x000fe20000000000 */
[----:B--2---:R-:W-:Y:S01]  /*6280*/  IMAD.WIDE.U32 R10, R5, 0x4, R10 ;  /* 0x00000004050a7825 */ /* 0x004fe200078e000a */
[----:B------:R-:W-:Y:S06]  /*6290*/  @P2 BRA `(.L_x_113) ;  /* 0xfffffffc00dc2947 */ /* 0x000fec000383ffff */
.L_x_112:
[----:B0-----:R-:W-:Y:S05]  /*62a0*/  BSYNC.RECONVERGENT B1 ;  /* 0x0000000000017941 */ /* 0x001fea0003800200 */
.L_x_111:
[----:B------:R-:W-:Y:S05]  /*62b0*/  @!P1 BRA `(.L_x_110) ;  /* 0x0000000000689947 */ /* 0x000fea0003800000 */
.L_x_114:
[----:B-1----:R-:W-:-:S05]  /*62c0*/  IMAD.WIDE.U32 R12, R8, 0x4, R2 ;  /* 0x00000004080c7825 */ /* 0x002fca00078e0002 */
[----:B--2---:R-:W2:Y:S01]  /*62d0*/  LDG.E R18, desc[UR8][R12.64] ;  /* 0x000000080c127981 */ /* 0x004ea2000c1e1900 */
[----:B------:R-:W-:-:S04]  /*62e0*/  IMAD.IADD R8, R5, 0x1, R8 ;  /* 0x0000000105087824 */ /* 0x000fc800078e0208 */
[----:B---3--:R-:W-:Y:S01]  /*62f0*/  IMAD.WIDE.U32 R14, R8, 0x4, R2 ;  /* 0x00000004080e7825 */ /* 0x008fe200078e0002 */
[----:B--2---:R-:W-:-:S13]  /*6300*/  FSETP.GEU.AND P0, PT, R18, R7, PT ;  /* 0x000000071200720b */ /* 0x004fda0003f0e000 */
[----:B------:R0:W-:Y:S04]  /*6310*/  @!P0 STG.E desc[UR8][R12.64], RZ ;  /* 0x000000ff0c008986 */ /* 0x0001e8000c101908 */
[----:B------:R-:W2:Y:S01]  /*6320*/  LDG.E R20, desc[UR8][R14.64] ;  /* 0x000000080e147981 */ /* 0x000ea2000c1e1900 */
[----:B------:R-:W-:-:S04]  /*6330*/  IMAD.IADD R8, R5, 0x1, R8 ;  /* 0x0000000105087824 */ /* 0x000fc800078e0208 */
[----:B------:R-:W-:Y:S01]  /*6340*/  IMAD.WIDE.U32 R10, R8, 0x4, R2 ;  /* 0x00000004080a7825 */ /* 0x000fe200078e0002 */
[----:B--2---:R-:W-:-:S13]  /*6350*/  FSETP.GEU.AND P1, PT, R20, R7, PT ;  /* 0x000000071400720b */ /* 0x004fda0003f2e000 */
[----:B------:R3:W-:Y:S04]  /*6360*/  @!P1 STG.E desc[UR8][R14.64], RZ ;  /* 0x000000ff0e009986 */ /* 0x0007e8000c101908 */
[----:B------:R-:W2:Y:S01]  /*6370*/  LDG.E R22, desc[UR8][R10.64] ;  /* 0x000000080a167981 */ /* 0x000ea2000c1e1900 */
[----:B------:R-:W-:-:S04]  /*6380*/  IMAD.IADD R8, R5, 0x1, R8 ;  /* 0x0000000105087824 */ /* 0x000fc800078e0208 */
[----:B------:R-:W-:Y:S01]  /*6390*/  IMAD.WIDE.U32 R16, R8, 0x4, R2 ;  /* 0x0000000408107825 */ /* 0x000fe200078e0002 */
[----:B--2---:R-:W-:-:S13]  /*63a0*/  FSETP.GEU.AND P2, PT, R22, R7, PT ;  /* 0x000000071600720b */ /* 0x004fda0003f4e000 */
[----:B------:R3:W-:Y:S04]  /*63b0*/  @!P2 STG.E desc[UR8][R10.64], RZ ;  /* 0x000000ff0a00a986 */ /* 0x0007e8000c101908 */
[----:B0-----:R-:W2:Y:S01]  /*63c0*/  LDG.E R12, desc[UR8][R16.64] ;  /* 0x00000008100c7981 */ /* 0x001ea2000c1e1900 */
[----:B------:R-:W-:Y:S01]  /*63d0*/  IADD3 R8, PT, PT, R5, R8, RZ ;  /* 0x0000000805087210 */ /* 0x000fe20007ffe0ff */
[----:B------:R-:W-:-:S03]  /*63e0*/  @P0 FADD R9, R9, R18 ;  /* 0x0000001209090221 */ /* 0x000fc60000000000 */
[----:B------:R-:W-:Y:S01]  /*63f0*/  ISETP.GE.AND P0, PT, R8, UR4, PT ;  /* 0x0000000408007c0c */ /* 0x000fe2000bf06270 */
[----:B------:R-:W-:-:S04]  /*6400*/  @P1 FADD R9, R9, R20 ;  /* 0x0000001409091221 */ /* 0x000fc80000000000 */
[----:B------:R-:W-:Y:S01]  /*6410*/  @P2 FADD R9, R9, R22 ;  /* 0x0000001609092221 */ /* 0x000fe20000000000 */
[----:B--2---:R-:W-:-:S13]  /*6420*/  FSETP.GEU.AND P3, PT, R12, R7, PT ;  /* 0x000000070c00720b */ /* 0x004fda0003f6e000 */
[----:B------:R3:W-:Y:S01]  /*6430*/  @!P3 STG.E desc[UR8][R16.64], RZ ;  /* 0x000000ff1000b986 */ /* 0x0007e2000c101908 */
[----:B------:R-:W-:Y:S01]  /*6440*/  @P3 FADD R9, R9, R12 ;  /* 0x0000000c09093221 */ /* 0x000fe20000000000 */
[----:B------:R-:W-:Y:S06]  /*6450*/  @!P0 BRA `(.L_x_114) ;  /* 0xfffffffc00988947 */ /* 0x000fec000383ffff */
.L_x_110:
[----:B0-----:R-:W-:Y:S05]  /*6460*/  BSYNC.RECONVERGENT B0 ;  /* 0x0000000000007941 */ /* 0x001fea0003800200 */
.L_x_109:
[----:B------:R-:W0:Y:S01]  /*6470*/  S2UR UR5, SR_CgaCtaId ;  /* 0x00000000000579c3 */ /* 0x000e220000008800 */
[----:B------:R-:W-:Y:S01]  /*6480*/  ISETP.GE.U32.AND P0, PT, R5, 0x2, PT ;  /* 0x000000020500780c */ /* 0x000fe20003f06070 */
[----:B------:R-:W-:Y:S01]  /*6490*/  UMOV UR4, 0x400 ;  /* 0x0000040000047882 */ /* 0x000fe20000000000 */
[----:B------:R4:W-:Y:S01]  /*64a0*/  STS [R6], R9 ;  /* 0x0000000906007388 */ /* 0x0009e20000000800 */
[----:B0-----:R-:W-:-:S04]  /*64b0*/  ULEA UR4, UR5, UR4, 0x18 ;  /* 0x0000000405047291 */ /* 0x001fc8000f8ec0ff */
[----:B------:R-:W-:Y:S06]  /*64c0*/  BAR.SYNC.DEFER_BLOCKING 0x0 ;  /* 0x0000000000007b1d */ /* 0x000fec0000010000 */
[----:B----4-:R-:W-:Y:S05]  /*64d0*/  @!P0 BRA `(.L_x_115) ;  /* 0x0000000000308947 */ /* 0x010fea0003800000 */
[----:B-1----:R-:W-:-:S07]  /*64e0*/  IMAD.MOV.U32 R2, RZ, RZ, R5 ;  /* 0x000000ffff027224 */ /* 0x002fce00078e0005 */
.L_x_116:
        /* <DEDUP_REMOVED lines=8> */
[----:B------:R-:W-:Y:S01]  /*6570*/  ISETP.GT.U32.AND P0, PT, R2, 0x3, PT ;  /* 0x000000030200780c */ /* 0x000fe20003f04070 */
[----:B------:R-:W-:-:S12]  /*6580*/  IMAD.MOV.U32 R2, RZ, RZ, R9 ;  /* 0x000000ffff027224 */ /* 0x000fd800078e0009 */
[----:B0-----:R-:W-:Y:S05]  /*6590*/  @P0 BRA `(.L_x_116) ;  /* 0xfffffffc00d40947 */ /* 0x001fea000383ffff */
.L_x_115:
[----:B--2---:R-:W0:Y:S01]  /*65a0*/  LDS R20, [UR4] ;  /* 0x00000004ff147984 */ /* 0x004e220008000800 */
[----:B------:R-:W2:Y:S01]  /*65b0*/  LDC R7, c[0x0][0x3c8] ;  /* 0x0000f200ff077b82 */ /* 0x000ea20000000800 */
[----:B0-----:R-:W-:-:S04]  /*65c0*/  FSETP.GT.AND P0, PT, R20, RZ, PT ;  /* 0x000000ff1400720b */ /* 0x001fc80003f04000 */
[----:B--2---:R-:W-:-:S13]  /*65d0*/  FSETP.GEU.OR P0, PT, R7, 1, !P0 ;  /* 0x3f8000000700780b */ /* 0x004fda000470e400 */
[----:B------:R-:W-:Y:S05]  /*65e0*/  @P0 BRA `(.L_x_117) ;  /* 0x0000000c00040947 */ /* 0x000fea0003800000 */
[----:B------:R-:W0:Y:S01]  /*65f0*/  I2F.U32.RP R8, R5 ;  /* 0x0000000500087306 */ /* 0x000e220000209000 */
[----:B------:R-:W2:Y:S01]  /*6600*/  LDCU UR4, c[0x0][0x3ac] ;  /* 0x00007580ff0477ac */ /* 0x000ea20008000800 */
[C---:B------:R-:W-:Y:S01]  /*6610*/  IMAD.IADD R24, R5.reuse, 0x1, R4 ;  /* 0x0000000105187824 */ /* 0x040fe200078e0204 */
[C---:B------:R-:W-:Y:S01]  /*6620*/  ISETP.NE.U32.AND P2, PT, R5.reuse, RZ, PT ;  /* 0x000000ff0500720c */ /* 0x040fe20003f45070 */
[----:B---3--:R-:W-:Y:S02]  /*6630*/  IMAD.MOV R11, RZ, RZ, -R5 ;  /* 0x000000ffff0b7224 */ /* 0x008fe400078e0a05 */
[----:B------:R-:W-:Y:S01]  /*6640*/  FMUL R20, R20, R7 ;  /* 0x0000000714147220 */ /* 0x000fe20000400000 */
[----:B-1----:R-:W-:Y:S02]  /*6650*/  IMAD.MOV.U32 R2, RZ, RZ, RZ ;  /* 0x000000ffff027224 */ /* 0x002fe400078e00ff */
[----:B------:R-:W-:Y:S02]  /*6660*/  IMAD.IADD R22, R5, 0x1, R24 ;  /* 0x0000000105167824 */ /* 0x000fe400078e0218 */
[----:B------:R-:W-:-:S03]  /*6670*/  IMAD.MOV.U32 R21, RZ, RZ, RZ ;  /* 0x000000ffff157224 */ /* 0x000fc600078e00ff */
[----:B------:R-:W-:Y:S01]  /*6680*/  IADD3 R26, PT, PT, R5, R22, RZ ;  /* 0x00000016051a7210 */ /* 0x000fe20007ffe0ff */
[----:B0-----:R-:W0:Y:S01]  /*6690*/  MUFU.RCP R8, R8 ;  /* 0x0000000800087308 */ /* 0x001e220000001000 */
[C---:B--2---:R-:W-:Y:S02]  /*66a0*/  ISETP.GE.AND P0, PT, R24.reuse, UR4, PT ;  /* 0x0000000418007c0c */ /* 0x044fe4000bf06270 */
[----:B------:R-:W-:Y:S01]  /*66b0*/  VIMNMX R9, PT, PT, R24, UR4, !PT ;  /* 0x0000000418097c48 */ /* 0x000fe2000ffe0100 */
[----:B------:R-:W-:Y:S01]  /*66c0*/  UMOV UR4, URZ ;  /* 0x000000ff00047c82 */ /* 0x000fe20008000000 */
[----:B------:R-:W-:Y:S02]  /*66d0*/  SEL R23, RZ, 0x1, P0 ;  /* 0x00000001ff177807 */ /* 0x000fe40000000000 */
[----:B0-----:R-:W-:-:S06]  /*66e0*/  IADD3 R3, PT, PT, R8, 0xffffffe, RZ ;  /* 0x0ffffffe08037810 */ /* 0x001fcc0007ffe0ff */
[----:B------:R-:W0:Y:S02]  /*66f0*/  F2I.FTZ.U32.TRUNC.NTZ R3, R3 ;  /* 0x0000000300037305 */ /* 0x000e24000021f000 */
[----:B0-----:R-:W-:-:S04]  /*6700*/  IMAD R11, R11, R3, RZ ;  /* 0x000000030b0b7224 */ /* 0x001fc800078e02ff */
[----:B------:R-:W-:Y:S01]  /*6710*/  IMAD.HI.U32 R11, R3, R11, R2 ;  /* 0x0000000b030b7227 */ /* 0x000fe200078e0002 */
[----:B------:R-:W-:Y:S02]  /*6720*/  IADD3 R2, PT, PT, R9, -R24, -R23 ;  /* 0x8000001809027210 */ /* 0x000fe40007ffe817 */
[----:B------:R-:W0:Y:S03]  /*6730*/  LDC.64 R8, c[0x0][0x388] ;  /* 0x0000e200ff087b82 */ /* 0x000e260000000a00 */
[----:B------:R-:W-:-:S05]  /*6740*/  IMAD.HI.U32 R10, R11, R2, RZ ;  /* 0x000000020b0a7227 */ /* 0x000fca00078e00ff */
[----:B------:R-:W-:-:S05]  /*6750*/  IADD3 R3, PT, PT, -R10, RZ, RZ ;  /* 0x000000ff0a037210 */ /* 0x000fca0007ffe1ff */
[----:B------:R-:W-:-:S05]  /*6760*/  IMAD R2, R5, R3, R2 ;  /* 0x0000000305027224 */ /* 0x000fca00078e0202 */
[----:B------:R-:W-:Y:S01]  /*6770*/  ISETP.GE.U32.AND P0, PT, R2, R5, PT ;  /* 0x000000050200720c */ /* 0x000fe20003f06070 */
[----:B0-----:R-:W-:-:S12]  /*6780*/  IMAD.WIDE.U32 R8, R4, 0x4, R8 ;  /* 0x0000000404087825 */ /* 0x001fd800078e0008 */
[----:B------:R-:W-:Y:S02]  /*6790*/  @P0 IMAD.IADD R2, R2, 0x1, -R5 ;  /* 0x0000000102020824 */ /* 0x000fe400078e0a05 */
[----:B------:R-:W-:-:S03]  /*67a0*/  @P0 VIADD R10, R10, 0x1 ;  /* 0x000000010a0a0836 */ /* 0x000fc60000000000 */
[----:B------:R-:W-:Y:S01]  /*67b0*/  ISETP.GE.U32.AND P1, PT, R2, R5, PT ;  /* 0x000000050200720c */ /* 0x000fe20003f26070 */
[----:B------:R-:W-:-:S12]  /*67c0*/  IMAD.WIDE R2, R5, 0x4, R8 ;  /* 0x0000000405027825 */ /* 0x000fd800078e0208 */
[----:B------:R-:W-:Y:S01]  /*67d0*/  @P1 VIADD R10, R10, 0x1 ;  /* 0x000000010a0a1836 */ /* 0x000fe20000000000 */
[----:B------:R-:W-:-:S04]  /*67e0*/  @!P2 LOP3.LUT R10, RZ, R5, RZ, 0x33, !PT ;  /* 0x00000005ff0aa212 */ /* 0x000fc800078e33ff */
[----:B------:R-:W-:Y:S01]  /*67f0*/  IADD3 R23, PT, PT, R23, R10, RZ ;  /* 0x0000000a17177210 */ /* 0x000fe20007ffe0ff */
[----:B------:R-:W-:-:S04]  /*6800*/  IMAD.WIDE R10, R5, 0x4, R2 ;  /* 0x00000004050a7825 */ /* 0x000fc800078e0202 */
[----:B------:R-:W-:-:S05]  /*6810*/  VIADD R7, R23, 0x1 ;  /* 0x0000000117077836 */ /* 0x000fca0000000000 */
[----:B------:R-:W-:-:S07]  /*6820*/  LOP3.LUT R7, R7, 0x3, RZ, 0xc0, !PT ;  /* 0x0000000307077812 */ /* 0x000fce00078ec0ff */
.L_x_125:
[----:B------:R-:W0:Y:S01]  /*6830*/  LDCU UR5, c[0x0][0x3ac] ;  /* 0x00007580ff0577ac */ /* 0x000e220008000800 */
[----:B------:R-:W-:Y:S01]  /*6840*/  FADD R25, R21, R0 ;  /* 0x0000000015197221 */ /* 0x000fe20000000000 */
[----:B------:R-:W-:Y:S01]  /*6850*/  BSSY.RECONVERGENT B0, `(.L_x_118) ;  /* 0x0000036000007945 */ /* 0x000fe20003800200 */
[----:B------:R-:W-:Y:S02]  /*6860*/  IMAD.MOV.U32 R19, RZ, RZ, RZ ;  /* 0x000000ffff137224 */ /* 0x000fe400078e00ff */
[----:B------:R-:W-:Y:S01]  /*6870*/  FMUL R25, R25, 0.5 ;  /* 0x3f00000019197820 */ /* 0x000fe20000400000 */
[----:B0-----:R-:W-:-:S13]  /*6880*/  ISETP.GE.AND P0, PT, R4, UR5, PT ;  /* 0x0000000504007c0c */ /* 0x001fda000bf06270 */
[----:B------:R-:W-:Y:S05]  /*6890*/  @P0 BRA `(.L_x_119) ;  /* 0x0000000000c40947 */ /* 0x000fea0003800000 */
[----:B------:R-:W0:Y:S01]  /*68a0*/  LDC.64 R12, c[0x0][0x388] ;  /* 0x0000e200ff0c7b82 */ /* 0x000e220000000a00 */
[----:B------:R-:W-:Y:S01]  /*68b0*/  ISETP.NE.AND P1, PT, R7, RZ, PT ;  /* 0x000000ff0700720c */ /* 0x000fe20003f25270 */
[----:B------:R-:W-:Y:S01]  /*68c0*/  BSSY.RECONVERGENT B1, `(.L_x_120) ;  /* 0x0000015000017945 */ /* 0x000fe20003800200 */
[----:B------:R-:W-:Y:S01]  /*68d0*/  ISETP.GE.U32.AND P0, PT, R23, 0x3, PT ;  /* 0x000000031700780c */ /* 0x000fe20003f06070 */
[----:B------:R-:W-:Y:S02]  /*68e0*/  IMAD.MOV.U32 R19, RZ, RZ, RZ ;  /* 0x000000ffff137224 */ /* 0x000fe400078e00ff */
[----:B------:R-:W-:-:S08]  /*68f0*/  IMAD.MOV.U32 R28, RZ, RZ, R4 ;  /* 0x000000ffff1c7224 */ /* 0x000fd000078e0004 */
[----:B------:R-:W-:Y:S05]  /*6900*/  @!P1 BRA `(.L_x_121) ;  /* 0x0000000000409947 */ /* 0x000fea0003800000 */
[----:B------:R-:W2:Y:S01]  /*6910*/  LDG.E R14, desc[UR8][R8.64] ;  /* 0x00000008080e7981 */ /* 0x000ea2000c1e1900 */
[----:B------:R-:W-:Y:S02]  /*6920*/  ISETP.NE.AND P2, PT, R7, 0x1, PT ;  /* 0x000000010700780c */ /* 0x000fe40003f45270 */
[----:B------:R-:W-:Y:S02]  /*6930*/  MOV R28, R24 ;  /* 0x00000018001c7202 */ /* 0x000fe40000000f00 */
[----:B--2---:R-:W-:Y:S01]  /*6940*/  FSETP.GE.AND P1, PT, R14, R25, PT ;  /* 0x000000190e00720b */ /* 0x004fe20003f26000 */
[----:B------:R-:W-:-:S05]  /*6950*/  FADD R14, RZ, R14 ;  /* 0x0000000eff0e7221 */ /* 0x000fca0000000000 */
[----:B------:R-:W-:-:S03]  /*6960*/  FSEL R19, R14, RZ, P1 ;  /* 0x000000ff0e137208 */ /* 0x000fc60000800000 */
[----:B------:R-:W-:Y:S05]  /*6970*/  @!P2 BRA `(.L_x_121) ;  /* 0x000000000024a947 */ /* 0x000fea0003800000 */
[----:B------:R-:W-:Y:S01]  /*6980*/  ISETP.NE.AND P2, PT, R7, 0x2, PT ;  /* 0x000000020700780c */ /* 0x000fe20003f45270 */
[----:B------:R-:W2:-:S12]  /*6990*/  LDG.E R14, desc[UR8][R2.64] ;  /* 0x00000008020e7981 */ /* 0x000e98000c1e1900 */
[----:B------:R-:W3:Y:S01]  /*69a0*/  @P2 LDG.E R16, desc[UR8][R10.64] ;  /* 0x000000080a102981 */ /* 0x000ee2000c1e1900 */
[----:B------:R-:W-:Y:S02]  /*69b0*/  IMAD.MOV.U32 R28, RZ, RZ, R22 ;  /* 0x000000ffff1c7224 */ /* 0x000fe400078e0016 */
[----:B------:R-:W-:Y:S01]  /*69c0*/  @P2 IMAD.MOV.U32 R28, RZ, RZ, R26 ;  /* 0x000000ffff1c2224 */ /* 0x000fe200078e001a */
[-C--:B--2---:R-:W-:Y:S02]  /*69d0*/  FSETP.GE.AND P1, PT, R14, R25.reuse, PT ;  /* 0x000000190e00720b */ /* 0x084fe40003f26000 */
[----:B---3--:R-:W-:-:S11]  /*69e0*/  FSETP.GE.AND P3, PT, R16, R25, P2 ;  /* 0x000000191000720b */ /* 0x008fd60001766000 */
[----:B------:R-:W-:-:S04]  /*69f0*/  @P1 FADD R19, R19, R14 ;  /* 0x0000000e13131221 */ /* 0x000fc80000000000 */
[----:B------:R-:W-:-:S07]  /*6a00*/  @P3 FADD R19, R19, R16 ;  /* 0x0000001013133221 */ /* 0x000fce0000000000 */
.L_x_121:
[----:B------:R-:W-:Y:S05]  /*6a10*/  BSYNC.RECONVERGENT B1 ;  /* 0x0000000000017941 */ /* 0x000fea0003800200 */
.L_x_120:
[----:B------:R-:W-:Y:S05]  /*6a20*/  @!P0 BRA `(.L_x_119) ;  /* 0x0000000000608947 */ /* 0x000fea0003800000 */
.L_x_122:
[----:B0-----:R-:W-:-:S06]  /*6a30*/  IMAD.WIDE.U32 R14, R28, 0x4, R12 ;  /* 0x000000041c0e7825 */ /* 0x001fcc00078e000c */
[----:B------:R-:W2:Y:S01]  /*6a40*/  LDG.E R14, desc[UR8][R14.64] ;  /* 0x000000080e0e7981 */ /* 0x000ea2000c1e1900 */
[----:B------:R-:W-:-:S04]  /*6a50*/  IMAD.IADD R18, R5, 0x1, R28 ;  /* 0x0000000105127824 */ /* 0x000fc800078e021c */
[----:B------:R-:W-:Y:S01]  /*6a60*/  IMAD.WIDE.U32 R16, R18, 0x4, R12 ;  /* 0x0000000412107825 */ /* 0x000fe200078e000c */
[----:B------:R-:W-:-:S03]  /*6a70*/  IADD3 R18, PT, PT, R5, R18, RZ ;  /* 0x0000001205127210 */ /* 0x000fc60007ffe0ff */
[----:B------:R-:W-:Y:S02]  /*6a80*/  IMAD.MOV.U32 R27, RZ, RZ, R19 ;  /* 0x000000ffff1b7224 */ /* 0x000fe400078e0013 */
[----:B------:R-:W3:Y:S01]  /*6a90*/  LDG.E R16, desc[UR8][R16.64] ;  /* 0x0000000810107981 */ /* 0x000ee2000c1e1900 */
[----:B------:R-:W-:Y:S02]  /*6aa0*/  IMAD.IADD R28, R5, 0x1, R18 ;  /* 0x00000001051c7824 */ /* 0x000fe400078e0212 */
[----:B------:R-:W-:-:S06]  /*6ab0*/  IMAD.WIDE.U32 R18, R18, 0x4, R12 ;  /* 0x0000000412127825 */ /* 0x000fcc00078e000c */
[----:B------:R-:W4:Y:S01]  /*6ac0*/  LDG.E R18, desc[UR8][R18.64] ;  /* 0x0000000812127981 */ /* 0x000f22000c1e1900 */
[----:B--2---:R-:W-:-:S13]  /*6ad0*/  FSETP.GE.AND P0, PT, R14, R25, PT ;  /* 0x000000190e00720b */ /* 0x004fda0003f06000 */
[----:B------:R-:W-:Y:S01]  /*6ae0*/  @P0 FADD R27, R14, R27 ;  /* 0x0000001b0e1b0221 */ /* 0x000fe20000000000 */
[----:B------:R-:W-:-:S06]  /*6af0*/  IMAD.WIDE.U32 R14, R28, 0x4, R12 ;  /* 0x000000041c0e7825 */ /* 0x000fcc00078e000c */
[----:B------:R-:W2:Y:S01]  /*6b00*/  LDG.E R14, desc[UR8][R14.64] ;  /* 0x000000080e0e7981 */ /* 0x000ea2000c1e1900 */
[-C--:B---3--:R-:W-:Y:S02]  /*6b10*/  FSETP.GE.AND P0, PT, R16, R25.reuse, PT ;  /* 0x000000191000720b */ /* 0x088fe40003f06000 */
[----:B----4-:R-:W-:Y:S01]  /*6b20*/  FSETP.GE.AND P1, PT, R18, R25, PT ;  /* 0x000000191200720b */ /* 0x010fe20003f26000 */
[----:B------:R-:W-:-:S10]  /*6b30*/  IMAD.IADD R28, R5, 0x1, R28 ;  /* 0x00000001051c7824 */ /* 0x000fd400078e021c */
[----:B------:R-:W-:Y:S01]  /*6b40*/  @P0 FADD R27, R27, R16 ;  /* 0x000000101b1b0221 */ /* 0x000fe20000000000 */
[----:B------:R-:W-:-:S03]  /*6b50*/  ISETP.GE.AND P0, PT, R28, UR5, PT ;  /* 0x000000051c007c0c */ /* 0x000fc6000bf06270 */
[----:B------:R-:W-:Y:S01]  /*6b60*/  @P1 FADD R27, R27, R18 ;  /* 0x000000121b1b1221 */ /* 0x000fe20000000000 */
[----:B--2---:R-:W-:-:S13]  /*6b70*/  FSETP.GE.AND P2, PT, R14, R25, PT ;  /* 0x000000190e00720b */ /* 0x004fda0003f46000 */
[----:B------:R-:W-:-:S05]  /*6b80*/  @P2 FADD R27, R27, R14 ;  /* 0x0000000e1b1b2221 */ /* 0x000fca0000000000 */
[----:B------:R-:W-:Y:S01]  /*6b90*/  MOV R19, R27 ;  /* 0x0000001b00137202 */ /* 0x000fe20000000f00 */
[----:B------:R-:W-:Y:S06]  /*6ba0*/  @!P0 BRA `(.L_x_122) ;  /* 0xfffffffc00a08947 */ /* 0x000fec000383ffff */
.L_x_119:
[----:B------:R-:W-:Y:S05]  /*6bb0*/  BSYNC.RECONVERGENT B0 ;  /* 0x0000000000007941 */ /* 0x000fea0003800200 */
.L_x_118:
[----:B------:R-:W-:Y:S01]  /*6bc0*/  ISETP.GE.U32.AND P0, PT, R5, 0x2, PT ;  /* 0x000000020500780c */ /* 0x000fe20003f06070 */
[----:B------:R1:W-:Y:S01]  /*6bd0*/  STS [R6], R19 ;  /* 0x0000001306007388 */ /* 0x0003e20000000800 */
[----:B------:R-:W-:Y:S11]  /*6be0*/  BAR.SYNC.DEFER_BLOCKING 0x0 ;  /* 0x0000000000007b1d */ /* 0x000ff60000010000 */
[----:B-1----:R-:W-:Y:S05]  /*6bf0*/  @!P0 BRA `(.L_x_123) ;  /* 0x0000000000308947 */ /* 0x002fea0003800000 */
[----:B0-----:R-:W-:-:S07]  /*6c00*/  IMAD.MOV.U32 R12, RZ, RZ, R5 ;  /* 0x000000ffff0c7224 */ /* 0x001fce00078e0005 */
.L_x_124:
        /* <DEDUP_REMOVED lines=10> */
[----:B-1----:R-:W-:Y:S05]  /*6cb0*/  @P0 BRA `(.L_x_124) ;  /* 0xfffffffc00d40947 */ /* 0x002fea000383ffff */
.L_x_123:
[----:B------:R-:W1:Y:S01]  /*6cc0*/  S2UR UR6, SR_CgaCtaId ;  /* 0x00000000000679c3 */ /* 0x000e620000008800 */
[----:B------:R-:W-:Y:S01]  /*6cd0*/  UMOV UR5, 0x400 ;  /* 0x0000040000057882 */ /* 0x000fe20000000000 */
[----:B------:R-:W-:-:S04]  /*6ce0*/  UIADD3 UR4, UPT, UPT, UR4, 0x1, URZ ;  /* 0x0000000104047890 */ /* 0x000fc8000fffe0ff */
[----:B------:R-:W-:Y:S02]  /*6cf0*/  UISETP.NE.AND UP0, UPT, UR4, 0x20, UPT ;  /* 0x000000200400788c */ /* 0x000fe4000bf05270 */
[----:B-1----:R-:W-:-:S09]  /*6d00*/  ULEA UR5, UR6, UR5, 0x18 ;  /* 0x0000000506057291 */ /* 0x002fd2000f8ec0ff */
[----:B0-----:R-:W0:Y:S01]  /*6d10*/  LDS R13, [UR5] ;  /* 0x00000005ff0d7984 */ /* 0x001e220008000800 */
[----:B------:R-:W-:Y:S01]  /*6d20*/  BAR.SYNC.DEFER_BLOCKING 0x0 ;  /* 0x0000000000007b1d */ /* 0x000fe20000010000 */
[----:B0-----:R-:W-:-:S04]  /*6d30*/  FSETP.GT.AND P0, PT, R13, R20, PT ;  /* 0x000000140d00720b */ /* 0x001fc80003f04000 */
[----:B------:R-:W-:Y:S02]  /*6d40*/  FSEL R21, R25, R21, P0 ;  /* 0x0000001519157208 */ /* 0x000fe40000000000 */
[----:B------:R-:W-:Y:S01]  /*6d50*/  FSEL R0, R0, R25, P0 ;  /* 0x0000001900007208 */ /* 0x000fe20000000000 */
[----:B------:R-:W-:Y:S06]  /*6d60*/  BRA.U UP0, `(.L_x_125) ;  /* 0xfffffff900b07547 */ /* 0x000fec000b83ffff */
[----:B------:R-:W0:Y:S01]  /*6d70*/  LDCU UR4, c[0x0][0x3ac] ;  /* 0x00007580ff0477ac */ /* 0x000e220008000800 */
[----:B------:R-:W-:Y:S01]  /*6d80*/  BSSY.RECONVERGENT B0, `(.L_x_126) ;  /* 0x0000034000007945 */ /* 0x000fe20003800200 */
[----:B------:R-:W-:Y:S01]  /*6d90*/  HFMA2 R17, -RZ, RZ, 0, 0 ;  /* 0x00000000ff117431 */ /* 0x000fe200000001ff */
[----:B------:R-:W1:Y:S01]  /*6da0*/  LDCU UR5, c[0x0][0x3ac] ;  /* 0x00007580ff0577ac */ /* 0x000e620008000800 */
[----:B0-----:R-:W-:-:S13]  /*6db0*/  ISETP.GE.AND P0, PT, R4, UR4, PT ;  /* 0x0000000404007c0c */ /* 0x001fda000bf06270 */
[----:B-1----:R-:W-:Y:S05]  /*6dc0*/  @P0 BRA `(.L_x_127) ;  /* 0x0000000000bc0947 */ /* 0x002fea0003800000 */
[----:B------:R-:W0:Y:S01]  /*6dd0*/  LDC.64 R2, c[0x0][0x388] ;  /* 0x0000e200ff027b82 */ /* 0x000e220000000a00 */
[----:B------:R-:W-:Y:S01]  /*6de0*/  ISETP.NE.AND P0, PT, R7, RZ, PT ;  /* 0x000000ff0700720c */ /* 0x000fe20003f05270 */
[----:B------:R-:W-:Y:S01]  /*6df0*/  BSSY.RECONVERGENT B1, `(.L_x_128) ;  /* 0x0000011000017945 */ /* 0x000fe20003800200 */
[----:B------:R-:W-:Y:S01]  /*6e00*/  ISETP.GE.U32.AND P2, PT, R23, 0x3, PT ;  /* 0x000000031700780c */ /* 0x000fe20003f46070 */
[----:B------:R-:W-:Y:S02]  /*6e10*/  IMAD.MOV.U32 R17, RZ, RZ, RZ ;  /* 0x000000ffff117224 */ /* 0x000fe400078e00ff */
[----:B------:R-:W-:-:S08]  /*6e20*/  IMAD.MOV.U32 R0, RZ, RZ, R4 ;  /* 0x000000ffff007224 */ /* 0x000fd000078e0004 */
[----:B------:R-:W-:Y:S05]  /*6e30*/  @!P0 BRA `(.L_x_129) ;  /* 0x0000000000308947 */ /* 0x000fea0003800000 */
[----:B------:R-:W-:Y:S01]  /*6e40*/  IMAD.MOV R7, RZ, RZ, -R7 ;  /* 0x000000ffff077224 */ /* 0x000fe200078e0a07 */
[----:B------:R-:W-:Y:S01]  /*6e50*/  MOV R17, RZ ;  /* 0x000000ff00117202 */ /* 0x000fe20000000f00 */
[----:B------:R-:W-:-:S07]  /*6e60*/  IMAD.MOV.U32 R0, RZ, RZ, R4 ;  /* 0x000000ffff007224 */ /* 0x000fce00078e0004 */
.L_x_130:
[----:B------:R-:W2:Y:S01]  /*6e70*/  LDG.E R10, desc[UR8][R8.64] ;  /* 0x00000008080a7981 */ /* 0x000ea2000c1e1900 */
[----:B------:R-:W-:Y:S02]  /*6e80*/  VIADD R7, R7, 0x1 ;  /* 0x0000000107077836 */ /* 0x000fe40000000000 */
[----:B------:R-:W-:-:S03]  /*6e90*/  IMAD.IADD R0, R5, 0x1, R0 ;  /* 0x0000000105007824 */ /* 0x000fc600078e0200 */
[----:B------:R-:W-:Y:S02]  /*6ea0*/  ISETP.NE.AND P1, PT, R7, RZ, PT ;  /* 0x000000ff0700720c */ /* 0x000fe40003f25270 */
[----:B--2---:R-:W-:-:S13]  /*6eb0*/  FSETP.GEU.AND P0, PT, R10, R21, PT ;  /* 0x000000150a00720b */ /* 0x004fda0003f0e000 */
[----:B------:R1:W-:Y:S01]  /*6ec0*/  @!P0 STG.E desc[UR8][R8.64], RZ ;  /* 0x000000ff08008986 */ /* 0x0003e2000c101908 */
[----:B------:R-:W-:Y:S01]  /*6ed0*/  @P0 FADD R17, R17, R10 ;  /* 0x0000000a11110221 */ /* 0x000fe20000000000 */
[----:B-1----:R-:W-:Y:S01]  /*6ee0*/  IMAD.WIDE.U32 R8, R5, 0x4, R8 ;  /* 0x0000000405087825 */ /* 0x002fe200078e0008 */
[----:B------:R-:W-:Y:S06]  /*6ef0*/  @P1 BRA `(.L_x_130) ;  /* 0xfffffffc00dc1947 */ /* 0x000fec000383ffff */
.L_x_129:
[----:B------:R-:W-:Y:S05]  /*6f00*/  BSYNC.RECONVERGENT B1 ;  /* 0x0000000000017941 */ /* 0x000fea0003800200 */
.L_x_128:
[----:B------:R-:W-:Y:S05]  /*6f10*/  @!P2 BRA `(.L_x_127) ;  /* 0x000000000068a947 */ /* 0x000fea0003800000 */
.L_x_131:
[----:B0-----:R-:W-:-:S05]  /*6f20*/  IMAD.WIDE.U32 R8, R0, 0x4, R2 ;  /* 0x0000000400087825 */ /* 0x001fca00078e0002 */
[----:B------:R-:W2:Y:S01]  /*6f30*/  LDG.E R16, desc[UR8][R8.64] ;  /* 0x0000000808107981 */ /* 0x000ea2000c1e1900 */
[----:B------:R-:W-:-:S05]  /*6f40*/  IADD3 R0, PT, PT, R5, R0, RZ ;  /* 0x0000000005007210 */ /* 0x000fca0007ffe0ff */
[----:B-1----:R-:W-:Y:S01]  /*6f50*/  IMAD.WIDE.U32 R10, R0, 0x4, R2 ;  /* 0x00000004000a7825 */ /* 0x002fe200078e0002 */
        /* <DEDUP_REMOVED lines=13> */
[----:B------:R-:W-:Y:S02]  /*7030*/  IMAD.IADD R0, R5, 0x1, R0 ;  /* 0x0000000105007824 */ /* 0x000fe400078e0200 */
        /* <DEDUP_REMOVED lines=8> */
.L_x_127:
[----:B------:R-:W-:Y:S05]  /*70c0*/  BSYNC.RECONVERGENT B0 ;  /* 0x0000000000007941 */ /* 0x000fea0003800200 */
.L_x_126:
[----:B------:R-:W2:Y:S01]  /*70d0*/  S2UR UR5, SR_CgaCtaId ;  /* 0x00000000000579c3 */ /* 0x000ea20000008800 */
[----:B------:R-:W-:Y:S01]  /*70e0*/  ISETP.GE.U32.AND P0, PT, R5, 0x2, PT ;  /* 0x000000020500780c */ /* 0x000fe20003f06070 */
[----:B------:R-:W-:Y:S01]  /*70f0*/  UMOV UR4, 0x400 ;  /* 0x0000040000047882 */ /* 0x000fe20000000000 */
[----:B------:R3:W-:Y:S01]  /*7100*/  STS [R6], R17 ;  /* 0x0000001106007388 */ /* 0x0007e20000000800 */
[----:B--2---:R-:W-:-:S04]  /*7110*/  ULEA UR4, UR5, UR4, 0x18 ;  /* 0x0000000405047291 */ /* 0x004fc8000f8ec0ff */
[----:B------:R-:W-:Y:S06]  /*7120*/  BAR.SYNC.DEFER_BLOCKING 0x0 ;  /* 0x0000000000007b1d */ /* 0x000fec0000010000 */
[----:B---3--:R-:W-:Y:S05]  /*7130*/  @!P0 BRA `(.L_x_132) ;  /* 0x00000000002c8947 */ /* 0x008fea0003800000 */
.L_x_133:
[----:B------:R-:W-:-:S04]  /*7140*/  SHF.R.U32.HI R7, RZ, 0x1, R5 ;  /* 0x00000001ff077819 */ /* 0x000fc80000011605 */
[----:B------:R-:W-:-:S13]  /*7150*/  ISETP.GE.U32.AND P0, PT, R4, R7, PT ;  /* 0x000000070400720c */ /* 0x000fda0003f06070 */
[----:B------:R-:W-:Y:S01]  /*7160*/  @!P0 LEA R0, R7, R6, 0x2 ;  /* 0x0000000607008211 */ /* 0x000fe200078e10ff */
[----:B0-----:R-:W-:Y:S05]  /*7170*/  @!P0 LDS R3, [R6] ;  /* 0x0000000006038984 */ /* 0x001fea0000000800 */
[----:B------:R-:W0:Y:S02]  /*7180*/  @!P0 LDS R0, [R0] ;  /* 0x0000000000008984 */ /* 0x000e240000000800 */
[----:B0-----:R-:W-:-:S05]  /*7190*/  @!P0 FADD R3, R0, R3 ;  /* 0x0000000300038221 */ /* 0x001fca0000000000 */
[----:B------:R2:W-:Y:S01]  /*71a0*/  @!P0 STS [R6], R3 ;  /* 0x0000000306008388 */ /* 0x0005e20000000800 */
[----:B------:R-:W-:Y:S01]  /*71b0*/  BAR.SYNC.DEFER_BLOCKING 0x0 ;  /* 0x0000000000007b1d */ /* 0x000fe20000010000 */
[----:B------:R-:W-:Y:S01]  /*71c0*/  ISETP.GT.U32.AND P0, PT, R5, 0x3, PT ;  /* 0x000000030500780c */ /* 0x000fe20003f04070 */
[----:B------:R-:W-:-:S12]  /*71d0*/  IMAD.MOV.U32 R5, RZ, RZ, R7 ;  /* 0x000000ffff057224 */ /* 0x000fd800078e0007 */
[----:B--2---:R-:W-:Y:S05]  /*71e0*/  @P0 BRA `(.L_x_133) ;  /* 0xfffffffc00d40947 */ /* 0x004fea000383ffff */
.L_x_132:
[----:B------:R-:W2:Y:S02]  /*71f0*/  LDS R20, [UR4] ;  /* 0x00000004ff147984 */ /* 0x000ea40008000800 */
.L_x_117:
[----:B------:R-:W-:-:S13]  /*7200*/  ISETP.NE.AND P0, PT, R4, RZ, PT ;  /* 0x000000ff0400720c */ /* 0x000fda0003f05270 */
[----:B------:R-:W-:Y:S05]  /*7210*/  @P0 EXIT ;  /* 0x000000000000094d */ /* 0x000fea0003800000 */
[----:B01----:R-:W0:Y:S01]  /*7220*/  LDC.64 R2, c[0x0][0x3d0] ;  /* 0x0000f400ff027b82 */ /* 0x003e220000000a00 */
[----:B------:R-:W1:Y:S01]  /*7230*/  LDCU UR4, c[0x0][0x3ac] ;  /* 0x00007580ff0477ac */ /* 0x000e620008000800 */
[----:B0-----:R-:W2:Y:S01]  /*7240*/  LDG.E.CONSTANT R3, desc[UR8][R2.64] ;  /* 0x0000000802037981 */ /* 0x001ea2000c1e9900 */
[----:B-1----:R-:W-:Y:S01]  /*7250*/  UISETP.GE.AND UP0, UPT, UR4, 0x1, UPT ;  /* 0x000000010400788c */ /* 0x002fe2000bf06270 */
[----:B------:R-:W-:Y:S02]  /*7260*/  IMAD.MOV.U32 R9, RZ, RZ, RZ ;  /* 0x000000ffff097224 */ /* 0x000fe400078e00ff */
[----:B--23--:R-:W-:Y:S01]  /*7270*/  FMUL R11, R3, R20 ;  /* 0x00000014030b7220 */ /* 0x00cfe20000400000 */
[----:B------:R-:W-:-:S05]  /*7280*/  HFMA2 R3, -RZ, RZ, 0, 0 ;  /* 0x00000000ff037431 */ /* 0x000fca00000001ff */
[----:B------:R-:W-:Y:S05]  /*7290*/  BRA.U !UP0, `(.L_x_134) ;  /* 0x0000000108587547 */ /* 0x000fea000b800000 */
[----:B------:R-:W0:Y:S01]  /*72a0*/  LDC.64 R4, c[0x0][0x388] ;  /* 0x0000e200ff047b82 */ /* 0x000e220000000a00 */
[----:B------:R-:W-:Y:S01]  /*72b0*/  IMAD.MOV.U32 R0, RZ, RZ, RZ ;  /* 0x000000ffff007224 */ /* 0x000fe200078e00ff */
[----:B------:R-:W-:Y:S01]  /*72c0*/  CS2R R6, SRZ ;  /* 0x0000000000067805 */ /* 0x000fe2000001ff00 */
[----:B------:R-:W-:Y:S01]  /*72d0*/  IMAD.MOV.U32 R8, RZ, RZ, RZ ;  /* 0x000000ffff087224 */ /* 0x000fe200078e00ff */
[----:B------:R-:W1:Y:S01]  /*72e0*/  LDCU UR5, c[0x0][0x3ac] ;  /* 0x00007580ff0577ac */ /* 0x000e620008000800 */
[----:B------:R-:W-:-:S12]  /*72f0*/  UIADD3 UR4, UPT, UPT, UR4, -0x1, URZ ;  /* 0xffffffff04047890 */ /* 0x000fd8000fffe0ff */
.L_x_135:
[----:B0-----:R-:W-:-:S06]  /*7300*/  IMAD.WIDE.U32 R2, R7, 0x4, R4 ;  /* 0x0000000407027825 */ /* 0x001fcc00078e0004 */
[----:B------:R-:W2:Y:S01]  /*7310*/  LDG.E R3, desc[UR8][R2.64] ;  /* 0x0000000802037981 */ /* 0x000ea2000c1e1900 */
[----:B------:R-:W-:Y:S01]  /*7320*/  MOV R9, R7 ;  /* 0x0000000700097202 */ /* 0x000fe20000000f00 */
[----:B--2---:R-:W-:Y:S01]  /*7330*/  FADD R0, R3, R0 ;  /* 0x0000000003007221 */ /* 0x004fe20000000000 */
[----:B------:R-:W-:-:S04]  /*7340*/  IMAD.MOV.U32 R3, RZ, RZ, RZ ;  /* 0x000000ffff037224 */ /* 0x000fc800078e00ff */
[----:B------:R-:W-:-:S13]  /*7350*/  FSETP.GT.AND P0, PT, R0, R11, PT ;  /* 0x0000000b0000720b */ /* 0x000fda0003f04000 */
[----:B------:R-:W-:Y:S05]  /*7360*/  @P0 BRA `(.L_x_134) ;  /* 0x0000000000240947 */ /* 0x000fea0003800000 */
[C---:B------:R-:W-:Y:S01]  /*7370*/  VIADD R7, R9.reuse, 0x1 ;  /* 0x0000000109077836 */ /* 0x040fe20000000000 */
[----:B------:R-:W-:-:S04]  /*7380*/  ISETP.NE.AND P0, PT, R9, UR4, PT ;  /* 0x0000000409007c0c */ /* 0x000fc8000bf05270 */
[----:B-1----:R-:W-:Y:S02]  /*7390*/  ISETP.NE.AND P1, PT, R7, UR5, PT ;  /* 0x0000000507007c0c */ /* 0x002fe4000bf25270 */
[----:B------:R-:W-:Y:S02]  /*73a0*/  SEL R3, R3, R8, !P0 ;  /* 0x0000000803037207 */ /* 0x000fe40004000000 */
[----:B------:R-:W-:-:S03]  /*73b0*/  SEL R2, R9, R6, !P0 ;  /* 0x0000000609027207 */ /* 0x000fc60004000000 */
[----:B------:R-:W-:Y:S01]  /*73c0*/  IMAD.MOV.U32 R8, RZ, RZ, R3 ;  /* 0x000000ffff087224 */ /* 0x000fe200078e0003 */
[----:B------:R-:W-:-:S05]  /*73d0*/  MOV R6, R2 ;  /* 0x0000000200067202 */ /* 0x000fca0000000f00 */
[----:B------:R-:W-:Y:S05]  /*73e0*/  @P1 BRA `(.L_x_135) ;  /* 0xfffffffc00c41947 */ /* 0x000fea000383ffff */
[----:B------:R-:W-:-:S07]  /*73f0*/  IMAD.MOV.U32 R9, RZ, RZ, R2 ;  /* 0x000000ffff097224 */ /* 0x000fce00078e0002 */
.L_x_134:
[----:B------:R-:W0:Y:S01]  /*7400*/  LDC.64 R4, c[0x0][0x3a0] ;  /* 0x0000e800ff047b82 */ /* 0x000e220000000a00 */
[----:B------:R-:W-:-:S05]  /*7410*/  MOV R2, R9 ;  /* 0x0000000900027202 */ /* 0x000fca0000000f00 */
[----:B0-----:R-:W-:Y:S01]  /*7420*/  STG.E.64 desc[UR8][R4.64], R2 ;  /* 0x0000000204007986 */ /* 0x001fe2000c101b08 */
[----:B-1----:R-:W-:Y:S05]  /*7430*/  EXIT ;  /* 0x000000000000794d */ /* 0x002fea0003800000 */
        .weak           $__internal_0_$__cuda_sm20_rcp_rn_f32_slowpath
        .type           $__internal_0_$__cuda_sm20_rcp_rn_f32_slowpath,@function
        .size           $__internal_0_$__cuda_sm20_rcp_rn_f32_slowpath,($__internal_1_$__cuda_sm3x_div_rn_noftz_f32_slowpath - $__internal_0_$__cuda_sm20_rcp_rn_f32_slowpath)
$__internal_0_$__cuda_sm20_rcp_rn_f32_slowpath:
[----:B------:R-:W0:Y:S02]  /*7440*/  LDC R0, c[0x0][0x3c0] ;  /* 0x0000f000ff007b82 */ /* 0x000e240000000800 */
[----:B0-----:R-:W-:-:S05]  /*7450*/  IMAD.SHL.U32 R6, R0, 0x2, RZ ;  /* 0x0000000200067824 */ /* 0x001fca00078e00ff */
[----:B------:R-:W-:-:S04]  /*7460*/  SHF.R.U32.HI R3, RZ, 0x18, R6 ;  /* 0x00000018ff037819 */ /* 0x000fc80000011606 */
[----:B------:R-:W-:-:S13]  /*7470*/  ISETP.NE.U32.AND P0, PT, R3, RZ, PT ;  /* 0x000000ff0300720c */ /* 0x000fda0003f05070 */
[----:B------:R-:W-:Y:S05]  /*7480*/  @P0 BRA `(.L_x_136) ;  /* 0x0000000000280947 */ /* 0x000fea0003800000 */
[----:B------:R-:W-:-:S13]  /*7490*/  ISETP.NE.AND P0, PT, R6, RZ, PT ;  /* 0x000000ff0600720c */ /* 0x000fda0003f05270 */
[----:B------:R2:W3:Y:S01]  /*74a0*/  @!P0 MUFU.RCP R3, R0 ;  /* 0x0000000000038308 */ /* 0x0004e20000001000 */
[----:B------:R-:W-:Y:S05]  /*74b0*/  @!P0 BRA `(.L_x_137) ;  /* 0x0000000000a48947 */ /* 0x000fea0003800000 */
[----:B------:R-:W-:-:S04]  /*74c0*/  FFMA R6, R0, 1.84467440737095516160e+19, RZ ;  /* 0x5f80000000067823 */ /* 0x000fc800000000ff */
[----:B---3--:R-:W2:Y:S02]  /*74d0*/  MUFU.RCP R3, R6 ;  /* 0x0000000600037308 */ /* 0x008ea40000001000 */
[----:B--2---:R-:W-:-:S04]  /*74e0*/  FFMA R0, R6, R3, -1 ;  /* 0xbf80000006007423 */ /* 0x004fc80000000003 */
[----:B------:R-:W-:-:S04]  /*74f0*/  FADD.FTZ R0, -R0, -RZ ;  /* 0x800000ff00007221 */ /* 0x000fc80000010100 */
[----:B------:R-:W-:-:S04]  /*7500*/  FFMA R0, R3, R0, R3 ;  /* 0x0000000003007223 */ /* 0x000fc80000000003 */
[----:B------:R-:W-:Y:S01]  /*7510*/  FFMA R3, R0, 1.84467440737095516160e+19, RZ ;  /* 0x5f80000000037823 */ /* 0x000fe200000000ff */
[----:B------:R-:W-:Y:S06]  /*7520*/  BRA `(.L_x_137) ;  /* 0x0000000000887947 */ /* 0x000fec0003800000 */
.L_x_136:
[----:B------:R-:W-:-:S05]  /*7530*/  VIADD R6, R3, 0xffffff03 ;  /* 0xffffff0303067836 */ /* 0x000fca0000000000 */
[----:B------:R-:W-:-:S13]  /*7540*/  ISETP.GT.U32.AND P0, PT, R6, 0x1, PT ;  /* 0x000000010600780c */ /* 0x000fda0003f04070 */
[----:B------:R-:W-:Y:S05]  /*7550*/  @P0 BRA `(.L_x_138) ;  /* 0x0000000000780947 */ /* 0x000fea0003800000 */
[----:B------:R-:W-:Y:S01]  /*7560*/  LOP3.LUT R7, R0, 0x7fffff, RZ, 0xc0, !PT ;  /* 0x007fffff00077812 */ /* 0x000fe200078ec0ff */
[----:B------:R-:W-:-:S03]  /*7570*/  HFMA2 R11, -RZ, RZ, 0, 1.78813934326171875e-07 ;  /* 0x00000003ff0b7431 */ /* 0x000fc600000001ff */
[----:B------:R-:W-:-:S04]  /*7580*/  LOP3.LUT R7, R7, 0x3f800000, RZ, 0xfc, !PT ;  /* 0x3f80000007077812 */ /* 0x000fc800078efcff */
[----:B------:R-:W0:Y:S01]  /*7590*/  MUFU.RCP R8, R7 ;  /* 0x0000000700087308 */ /* 0x000e220000001000 */
[----:B------:R-:W-:Y:S01]  /*75a0*/  SHF.L.U32 R12, R11, R6, RZ ;  /* 0x000000060b0c7219 */ /* 0x000fe200000006ff */
[----:B0-----:R-:W-:-:S04]  /*75b0*/  FFMA R9, R7, R8, -1 ;  /* 0xbf80000007097423 */ /* 0x001fc80000000008 */
[----:B------:R-:W-:-:S04]  /*75c0*/  FADD.FTZ R9, -R9, -RZ ;  /* 0x800000ff09097221 */ /* 0x000fc80000010100 */
[CCC-:B------:R-:W-:Y:S01]  /*75d0*/  FFMA.RM R10, R8.reuse, R9.reuse, R8.reuse ;  /* 0x00000009080a7223 */ /* 0x1c0fe20000004008 */
[----:B------:R-:W-:-:S04]  /*75e0*/  FFMA.RP R9, R8, R9, R8 ;  /* 0x0000000908097223 */ /* 0x000fc80000008008 */
[C---:B------:R-:W-:Y:S02]  /*75f0*/  LOP3.LUT R8, R10.reuse, 0x7fffff, RZ, 0xc0, !PT ;  /* 0x007fffff0a087812 */ /* 0x040fe400078ec0ff */
[----:B------:R-:W-:Y:S02]  /*7600*/  FSETP.NEU.FTZ.AND P0, PT, R10, R9, PT ;  /* 0x000000090a00720b */ /* 0x000fe40003f1d000 */
[----:B------:R-:W-:Y:S02]  /*7610*/  LOP3.LUT R9, R8, 0x800000, RZ, 0xfc, !PT ;  /* 0x0080000008097812 */ /* 0x000fe400078efcff */
[----:B------:R-:W-:Y:S02]  /*7620*/  SEL R8, RZ, 0xffffffff, !P0 ;  /* 0xffffffffff087807 */ /* 0x000fe40004000000 */
[----:B------:R-:W-:-:S03]  /*7630*/  LOP3.LUT R7, R12, R9, RZ, 0xc0, !PT ;  /* 0x000000090c077212 */ /* 0x000fc600078ec0ff */
[----:B------:R-:W-:Y:S01]  /*7640*/  IMAD.MOV R8, RZ, RZ, -R8 ;  /* 0x000000ffff087224 */ /* 0x000fe200078e0a08 */
[----:B------:R-:W-:-:S04]  /*7650*/  SHF.R.U32.HI R7, RZ, R6, R7 ;  /* 0x00000006ff077219 */ /* 0x000fc80000011607 */
[----:B------:R-:W-:Y:S02]  /*7660*/  LOP3.LUT P1, RZ, R8, R6, R9, 0xf8, !PT ;  /* 0x0000000608ff7212 */ /* 0x000fe4000782f809 */
[C---:B------:R-:W-:Y:S02]  /*7670*/  LOP3.LUT P0, RZ, R7.reuse, 0x1, RZ, 0xc0, !PT ;  /* 0x0000000107ff7812 */ /* 0x040fe4000780c0ff */
[----:B------:R-:W-:-:S04]  /*7680*/  LOP3.LUT P2, RZ, R7, 0x2, RZ, 0xc0, !PT ;  /* 0x0000000207ff7812 */ /* 0x000fc8000784c0ff */
[----:B------:R-:W-:Y:S02]  /*7690*/  PLOP3.LUT P0, PT, P0, P1, P2, 0xe0, 0x0 ;  /* 0x000000000000781c */ /* 0x000fe40000703c20 */
[----:B------:R-:W-:Y:S02]  /*76a0*/  LOP3.LUT P1, RZ, R0, 0x7fffff, RZ, 0xc0, !PT ;  /* 0x007fffff00ff7812 */ /* 0x000fe4000782c0ff */
[----:B------:R-:W-:-:S05]  /*76b0*/  SEL R6, RZ, 0x1, !P0 ;  /* 0x00000001ff067807 */ /* 0x000fca0004000000 */
[----:B------:R-:W-:-:S05]  /*76c0*/  IMAD.MOV R6, RZ, RZ, -R6 ;  /* 0x000000ffff067224 */ /* 0x000fca00078e0a06 */
[----:B------:R-:W-:Y:S02]  /*76d0*/  ISETP.GE.AND P0, PT, R6, RZ, PT ;  /* 0x000000ff0600720c */ /* 0x000fe40003f06270 */
[----:B------:R-:W-:-:S04]  /*76e0*/  IADD3 R6, PT, PT, R3, -0xfc, RZ ;  /* 0xffffff0403067810 */ /* 0x000fc80007ffe0ff */
[----:B------:R-:W-:-:S07]  /*76f0*/  SHF.R.U32.HI R3, RZ, R6, R9 ;  /* 0x00000006ff037219 */ /* 0x000fce0000011609 */
[----:B------:R-:W-:-:S04]  /*7700*/  @!P0 VIADD R3, R3, 0x1 ;  /* 0x0000000103038836 */ /* 0x000fc80000000000 */
[----:B------:R-:W-:-:S05]  /*7710*/  @!P1 IMAD.SHL.U32 R3, R3, 0x2, RZ ;  /* 0x0000000203039824 */ /* 0x000fca00078e00ff */
[----:B------:R-:W-:Y:S01]  /*7720*/  LOP3.LUT R3, R3, 0x80000000, R0, 0xf8, !PT ;  /* 0x8000000003037812 */ /* 0x000fe200078ef800 */
[----:B------:R-:W-:Y:S06]  /*7730*/  BRA `(.L_x_137) ;  /* 0x0000000000047947 */ /* 0x000fec0003800000 */
.L_x_138:
[----:B------:R0:W1:Y:S02]  /*7740*/  MUFU.RCP R3, R0 ;  /* 0x0000000000037308 */ /* 0x0000640000001000 */
.L_x_137:
[----:B0123--:R-:W-:Y:S01]  /*7750*/  MOV R0, R3 ;  /* 0x0000000300007202 */ /* 0x00ffe20000000f00 */
[----:B------:R-:W-:-:S04]  /*7760*/  IMAD.MOV.U32 R3, RZ, RZ, 0x0 ;  /* 0x00000000ff037424 */ /* 0x000fc800078e00ff */
[----:B------:R-:W-:Y:S05]  /*7770*/  RET.REL.NODEC R2 `(logits_to_token_kernel) ;  /* 0xffffff8802207950 */ /* 0x000fea0003c3ffff */
        .weak           $__internal_1_$__cuda_sm3x_div_rn_noftz_f32_slowpath
        .type           $__internal_1_$__cuda_sm3x_div_rn_noftz_f32_slowpath,@function
        .size           $__internal_1_$__cuda_sm3x_div_rn_noftz_f32_slowpath,(.L_x_152 - $__internal_1_$__cuda_sm3x_div_rn_noftz_f32_slowpath)
$__internal_1_$__cuda_sm3x_div_rn_noftz_f32_slowpath:
[--C-:B------:R-:W-:Y:S01]  /*7780*/  SHF.R.U32.HI R7, RZ, 0x17, R3.reuse ;  /* 0x00000017ff077819 */ /* 0x100fe20000011603 */
[----:B------:R-:W-:Y:S01]  /*7790*/  BSSY.RECONVERGENT B0, `(.L_x_139) ;  /* 0x0000063000007945 */ /* 0x000fe20003800200 */
[----:B------:R-:W-:Y:S01]  /*77a0*/  SHF.R.U32.HI R9, RZ, 0x17, R0 ;  /* 0x00000017ff097819 */ /* 0x000fe20000011600 */
[----:B------:R-:W-:Y:S01]  /*77b0*/  IMAD.MOV.U32 R19, RZ, RZ, R3 ;  /* 0x000000ffff137224 */ /* 0x000fe200078e0003 */
[----:B------:R-:W-:Y:S02]  /*77c0*/  LOP3.LUT R7, R7, 0xff, RZ, 0xc0, !PT ;  /* 0x000000ff07077812 */ /* 0x000fe400078ec0ff */
[----:B------:R-:W-:-:S03]  /*77d0*/  LOP3.LUT R9, R9, 0xff, RZ, 0xc0, !PT ;  /* 0x000000ff09097812 */ /* 0x000fc600078ec0ff */
[----:B------:R-:W-:Y:S01]  /*77e0*/  VIADD R16, R7, 0xffffffff ;  /* 0xffffffff07107836 */ /* 0x000fe20000000000 */
[----:B------:R-:W-:-:S04]  /*77f0*/  IADD3 R17, PT, PT, R9, -0x1, RZ ;  /* 0xffffffff09117810 */ /* 0x000fc80007ffe0ff */
[----:B------:R-:W-:-:S04]  /*7800*/  ISETP.GT.U32.AND P0, PT, R16, 0xfd, PT ;  /* 0x000000fd1000780c */ /* 0x000fc80003f04070 */
[----:B------:R-:W-:-:S13]  /*7810*/  ISETP.GT.U32.OR P0, PT, R17, 0xfd, P0 ;  /* 0x000000fd1100780c */ /* 0x000fda0000704470 */
[----:B------:R-:W-:Y:S01]  /*7820*/  @!P0 IMAD.MOV.U32 R8, RZ, RZ, RZ ;  /* 0x000000ffff088224 */ /* 0x000fe200078e00ff */
[----:B------:R-:W-:Y:S06]  /*7830*/  @!P0 BRA `(.L_x_140) ;  /* 0x00000000005c8947 */ /* 0x000fec0003800000 */
[----:B------:R-:W-:Y:S02]  /*7840*/  FSETP.GTU.FTZ.AND P0, PT, |R0|, +INF , PT ;  /* 0x7f8000000000780b */ /* 0x000fe40003f1c200 */
[----:B------:R-:W-:-:S04]  /*7850*/  FSETP.GTU.FTZ.AND P1, PT, |R3|, +INF , PT ;  /* 0x7f8000000300780b */ /* 0x000fc80003f3c200 */
[----:B------:R-:W-:-:S13]  /*7860*/  PLOP3.LUT P0, PT, P0, P1, PT, 0xf8, 0x8f ;  /* 0x00000000008f781c */ /* 0x000fda0000703f70 */
[----:B------:R-:W-:Y:S05]  /*7870*/  @P0 BRA `(.L_x_141) ;  /* 0x00000004004c0947 */ /* 0x000fea0003800000 */
[----:B------:R-:W-:-:S13]  /*7880*/  LOP3.LUT P0, RZ, R19, 0x7fffffff, R0, 0xc8, !PT ;  /* 0x7fffffff13ff7812 */ /* 0x000fda000780c800 */
[----:B------:R-:W-:Y:S05]  /*7890*/  @!P0 BRA `(.L_x_142) ;  /* 0x00000004003c8947 */ /* 0x000fea0003800000 */
[C---:B------:R-:W-:Y:S02]  /*78a0*/  FSETP.NEU.FTZ.AND P1, PT, |R0|.reuse, +INF , PT ;  /* 0x7f8000000000780b */ /* 0x040fe40003f3d200 */
[----:B------:R-:W-:Y:S02]  /*78b0*/  FSETP.NEU.FTZ.AND P3, PT, |R3|, +INF , PT ;  /* 0x7f8000000300780b */ /* 0x000fe40003f7d200 */
[----:B------:R-:W-:-:S11]  /*78c0*/  FSETP.NEU.FTZ.AND P0, PT, |R0|, +INF , PT ;  /* 0x7f8000000000780b */ /* 0x000fd60003f1d200 */
[----:B------:R-:W-:Y:S05]  /*78d0*/  @!P3 BRA !P1, `(.L_x_142) ;  /* 0x00000004002cb947 */ /* 0x000fea0004800000 */
[----:B------:R-:W-:-:S04]  /*78e0*/  LOP3.LUT P1, RZ, R0, 0x7fffffff, RZ, 0xc0, !PT ;  /* 0x7fffffff00ff7812 */ /* 0x000fc8000782c0ff */
[----:B------:R-:W-:-:S13]  /*78f0*/  PLOP3.LUT P1, PT, P3, P1, PT, 0x2f, 0xf2 ;  /* 0x0000000000f2781c */ /* 0x000fda0001f22577 */
[----:B------:R-:W-:Y:S05]  /*7900*/  @P1 BRA `(.L_x_143) ;  /* 0x0000000400181947 */ /* 0x000fea0003800000 */
[----:B------:R-:W-:-:S04]  /*7910*/  LOP3.LUT P1, RZ, R19, 0x7fffffff, RZ, 0xc0, !PT ;  /* 0x7fffffff13ff7812 */ /* 0x000fc8000782c0ff */
[----:B------:R-:W-:-:S13]  /*7920*/  PLOP3.LUT P0, PT, P0, P1, PT, 0x2f, 0xf2 ;  /* 0x0000000000f2781c */ /* 0x000fda0000702577 */
[----:B------:R-:W-:Y:S05]  /*7930*/  @P0 BRA `(.L_x_144) ;  /* 0x0000000400000947 */ /* 0x000fea0003800000 */
[----:B------:R-:W-:Y:S02]  /*7940*/  ISETP.GE.AND P0, PT, R17, RZ, PT ;  /* 0x000000ff1100720c */ /* 0x000fe40003f06270 */
[----:B------:R-:W-:-:S11]  /*7950*/  ISETP.GE.AND P1, PT, R16, RZ, PT ;  /* 0x000000ff1000720c */ /* 0x000fd60003f26270 */
[----:B------:R-:W-:Y:S01]  /*7960*/  @P0 MOV R8, RZ ;  /* 0x000000ff00080202 */ /* 0x000fe20000000f00 */
[----:B------:R-:W-:Y:S02]  /*7970*/  @!P0 IMAD.MOV.U32 R8, RZ, RZ, -0x40 ;  /* 0xffffffc0ff088424 */ /* 0x000fe400078e00ff */
[----:B------:R-:W-:Y:S01]  /*7980*/  @!P0 FFMA R0, R0, 1.84467440737095516160e+19, RZ ;  /* 0x5f80000000008823 */ /* 0x000fe200000000ff */
[----:B------:R-:W-:Y:S01]  /*7990*/  @!P1 FFMA R19, R3, 1.84467440737095516160e+19, RZ ;  /* 0x5f80000003139823 */ /* 0x000fe200000000ff */
[----:B------:R-:W-:-:S07]  /*79a0*/  @!P1 VIADD R8, R8, 0x40 ;  /* 0x0000004008089836 */ /* 0x000fce0000000000 */
.L_x_140:
[----:B------:R-:W-:Y:S01]  /*79b0*/  LEA R22, R7, 0xc0800000, 0x17 ;  /* 0xc080000007167811 */ /* 0x000fe200078eb8ff */
[----:B------:R-:W-:Y:S01]  /*79c0*/  VIADD R9, R9, 0xffffff81 ;  /* 0xffffff8109097836 */ /* 0x000fe20000000000 */
[----:B------:R-:W-:Y:S02]  /*79d0*/  BSSY.RECONVERGENT B1, `(.L_x_145) ;  /* 0x0000035000017945 */ /* 0x000fe40003800200 */
[----:B------:R-:W-:Y:S01]  /*79e0*/  IADD3 R22, PT, PT, -R22, R19, RZ ;  /* 0x0000001316167210 */ /* 0x000fe20007ffe1ff */
[C---:B------:R-:W-:Y:S01]  /*79f0*/  IMAD R0, R9.reuse, -0x800000, R0 ;  /* 0xff80000009007824 */ /* 0x040fe200078e0200 */
[----:B------:R-:W-:Y:S02]  /*7a00*/  IADD3 R9, PT, PT, R9, 0x7f, -R7 ;  /* 0x0000007f09097810 */ /* 0x000fe40007ffe807 */
[----:B------:R-:W0:Y:S01]  /*7a10*/  MUFU.RCP R16, R22 ;  /* 0x0000001600107308 */ /* 0x000e220000001000 */
[----:B------:R-:W-:Y:S02]  /*7a20*/  FADD.FTZ R17, -R22, -RZ ;  /* 0x800000ff16117221 */ /* 0x000fe40000010100 */
[----:B------:R-:W-:-:S02]  /*7a30*/  IMAD.IADD R9, R9, 0x1, R8 ;  /* 0x0000000109097824 */ /* 0x000fc400078e0208 */
[----:B0-----:R-:W-:-:S04]  /*7a40*/  FFMA R19, R16, R17, 1 ;  /* 0x3f80000010137423 */ /* 0x001fc80000000011 */
[----:B------:R-:W-:-:S04]  /*7a50*/  FFMA R19, R16, R19, R16 ;  /* 0x0000001310137223 */ /* 0x000fc80000000010 */
[----:B------:R-:W-:-:S04]  /*7a60*/  FFMA R16, R0, R19, RZ ;  /* 0x0000001300107223 */ /* 0x000fc800000000ff */
[----:B------:R-:W-:-:S04]  /*7a70*/  FFMA R21, R17, R16, R0 ;  /* 0x0000001011157223 */ /* 0x000fc80000000000 */
[----:B------:R-:W-:-:S04]  /*7a80*/  FFMA R16, R19, R21, R16 ;  /* 0x0000001513107223 */ /* 0x000fc80000000010 */
[----:B------:R-:W-:-:S04]  /*7a90*/  FFMA R17, R17, R16, R0 ;  /* 0x0000001011117223 */ /* 0x000fc80000000000 */
[----:B------:R-:W-:-:S05]  /*7aa0*/  FFMA R0, R19, R17, R16 ;  /* 0x0000001113007223 */ /* 0x000fca0000000010 */
[----:B------:R-:W-:-:S04]  /*7ab0*/  SHF.R.U32.HI R7, RZ, 0x17, R0 ;  /* 0x00000017ff077819 */ /* 0x000fc80000011600 */
[----:B------:R-:W-:-:S04]  /*7ac0*/  LOP3.LUT R8, R7, 0xff, RZ, 0xc0, !PT ;  /* 0x000000ff07087812 */ /* 0x000fc800078ec0ff */
[----:B------:R-:W-:-:S05]  /*7ad0*/  IADD3 R7, PT, PT, R8, R9, RZ ;  /* 0x0000000908077210 */ /* 0x000fca0007ffe0ff */
[----:B------:R-:W-:-:S05]  /*7ae0*/  VIADD R8, R7, 0xffffffff ;  /* 0xffffffff07087836 */ /* 0x000fca0000000000 */
[----:B------:R-:W-:-:S13]  /*7af0*/  ISETP.GE.U32.AND P0, PT, R8, 0xfe, PT ;  /* 0x000000fe0800780c */ /* 0x000fda0003f06070 */
[----:B------:R-:W-:Y:S05]  /*7b00*/  @!P0 BRA `(.L_x_146) ;  /* 0x0000000000808947 */ /* 0x000fea0003800000 */
[----:B------:R-:W-:-:S13]  /*7b10*/  ISETP.GT.AND P0, PT, R7, 0xfe, PT ;  /* 0x000000fe0700780c */ /* 0x000fda0003f04270 */
[----:B------:R-:W-:Y:S05]  /*7b20*/  @P0 BRA `(.L_x_147) ;  /* 0x00000000006c0947 */ /* 0x000fea0003800000 */
[----:B------:R-:W-:-:S13]  /*7b30*/  ISETP.GE.AND P0, PT, R7, 0x1, PT ;  /* 0x000000010700780c */ /* 0x000fda0003f06270 */
[----:B------:R-:W-:Y:S05]  /*7b40*/  @P0 BRA `(.L_x_148) ;  /* 0x0000000000740947 */ /* 0x000fea0003800000 */
[----:B------:R-:W-:Y:S02]  /*7b50*/  ISETP.GE.AND P0, PT, R7, -0x18, PT ;  /* 0xffffffe80700780c */ /* 0x000fe40003f06270 */
[----:B------:R-:W-:-:S11]  /*7b60*/  LOP3.LUT R0, R0, 0x80000000, RZ, 0xc0, !PT ;  /* 0x8000000000007812 */ /* 0x000fd600078ec0ff */
[----:B------:R-:W-:Y:S05]  /*7b70*/  @!P0 BRA `(.L_x_148) ;  /* 0x0000000000688947 */ /* 0x000fea0003800000 */
[CCC-:B------:R-:W-:Y:S01]  /*7b80*/  FFMA.RZ R8, R19.reuse, R17.reuse, R16.reuse ;  /* 0x0000001113087223 */ /* 0x1c0fe2000000c010 */
[CCC-:B------:R-:W-:Y:S01]  /*7b90*/  FFMA.RP R9, R19.reuse, R17.reuse, R16.reuse ;  /* 0x0000001113097223 */ /* 0x1c0fe20000008010 */
[----:B------:R-:W-:Y:S01]  /*7ba0*/  FFMA.RM R22, R19, R17, R16 ;  /* 0x0000001113167223 */ /* 0x000fe20000004010 */
[C---:B------:R-:W-:Y:S01]  /*7bb0*/  VIADD R16, R7.reuse, 0x20 ;  /* 0x0000002007107836 */ /* 0x040fe20000000000 */
[C---:B------:R-:W-:Y:S02]  /*7bc0*/  ISETP.NE.AND P3, PT, R7.reuse, RZ, PT ;  /* 0x000000ff0700720c */ /* 0x040fe40003f65270 */
[----:B------:R-:W-:Y:S02]  /*7bd0*/  LOP3.LUT R8, R8, 0x7fffff, RZ, 0xc0, !PT ;  /* 0x007fffff08087812 */ /* 0x000fe400078ec0ff */
[----:B------:R-:W-:Y:S02]  /*7be0*/  ISETP.NE.AND P1, PT, R7, RZ, PT ;  /* 0x000000ff0700720c */ /* 0x000fe40003f25270 */
[----:B------:R-:W-:-:S02]  /*7bf0*/  LOP3.LUT R17, R8, 0x800000, RZ, 0xfc, !PT ;  /* 0x0080000008117812 */ /* 0x000fc400078efcff */
[----:B------:R-:W-:Y:S02]  /*7c00*/  IADD3 R7, PT, PT, -R7, RZ, RZ ;  /* 0x000000ff07077210 */ /* 0x000fe40007ffe1ff */
[----:B------:R-:W-:Y:S02]  /*7c10*/  SHF.L.U32 R16, R17, R16, RZ ;  /* 0x0000001011107219 */ /* 0x000fe400000006ff */
[----:B------:R-:W-:Y:S02]  /*7c20*/  FSETP.NEU.FTZ.AND P0, PT, R9, R22, PT ;  /* 0x000000160900720b */ /* 0x000fe40003f1d000 */
[----:B------:R-:W-:Y:S02]  /*7c30*/  SEL R8, R7, RZ, P3 ;  /* 0x000000ff07087207 */ /* 0x000fe40001800000 */
[----:B------:R-:W-:Y:S02]  /*7c40*/  ISETP.NE.AND P1, PT, R16, RZ, P1 ;  /* 0x000000ff1000720c */ /* 0x000fe40000f25270 */
[----:B------:R-:W-:-:S02]  /*7c50*/  SHF.R.U32.HI R16, RZ, R8, R17 ;  /* 0x00000008ff107219 */ /* 0x000fc40000011611 */
[----:B------:R-:W-:Y:S02]  /*7c60*/  PLOP3.LUT P0, PT, P0, P1, PT, 0xf8, 0x8f ;  /* 0x00000000008f781c */ /* 0x000fe40000703f70 */
[----:B------:R-:W-:Y:S02]  /*7c70*/  SHF.R.U32.HI R8, RZ, 0x1, R16 ;  /* 0x00000001ff087819 */ /* 0x000fe40000011610 */
[----:B------:R-:W-:-:S04]  /*7c80*/  SEL R7, RZ, 0x1, !P0 ;  /* 0x00000001ff077807 */ /* 0x000fc80004000000 */
[----:B------:R-:W-:-:S04]  /*7c90*/  LOP3.LUT R7, R7, 0x1, R8, 0xf8, !PT ;  /* 0x0000000107077812 */ /* 0x000fc800078ef808 */
[----:B------:R-:W-:-:S05]  /*7ca0*/  LOP3.LUT R7, R7, R16, RZ, 0xc0, !PT ;  /* 0x0000001007077212 */ /* 0x000fca00078ec0ff */
[----:B------:R-:W-:-:S05]  /*7cb0*/  IMAD.IADD R7, R8, 0x1, R7 ;  /* 0x0000000108077824 */ /* 0x000fca00078e0207 */
[----:B------:R-:W-:Y:S01]  /*7cc0*/  LOP3.LUT R0, R7, R0, RZ, 0xfc, !PT ;  /* 0x0000000007007212 */ /* 0x000fe200078efcff */
[----:B------:R-:W-:Y:S06]  /*7cd0*/  BRA `(.L_x_148) ;  /* 0x0000000000107947 */ /* 0x000fec0003800000 */
.L_x_147:
[----:B------:R-:W-:-:S04]  /*7ce0*/  LOP3.LUT R0, R0, 0x80000000, RZ, 0xc0, !PT ;  /* 0x8000000000007812 */ /* 0x000fc800078ec0ff */
[----:B------:R-:W-:Y:S01]  /*7cf0*/  LOP3.LUT R0, R0, 0x7f800000, RZ, 0xfc, !PT ;  /* 0x7f80000000007812 */ /* 0x000fe200078efcff */
[----:B------:R-:W-:Y:S06]  /*7d00*/  BRA `(.L_x_148) ;  /* 0x0000000000047947 */ /* 0x000fec0003800000 */
.L_x_146:
[----:B------:R-:W-:-:S07]  /*7d10*/  IMAD R0, R9, 0x800000, R0 ;  /* 0x0080000009007824 */ /* 0x000fce00078e0200 */
.L_x_148:
[----:B------:R-:W-:Y:S05]  /*7d20*/  BSYNC.RECONVERGENT B1 ;  /* 0x0000000000017941 */ /* 0x000fea0003800200 */
.L_x_145:
[----:B------:R-:W-:Y:S05]  /*7d30*/  BRA `(.L_x_149) ;  /* 0x0000000000207947 */ /* 0x000fea0003800000 */
.L_x_144:
[----:B------:R-:W-:-:S04]  /*7d40*/  LOP3.LUT R0, R19, 0x80000000, R0, 0x48, !PT ;  /* 0x8000000013007812 */ /* 0x000fc800078e4800 */
[----:B------:R-:W-:Y:S01]  /*7d50*/  LOP3.LUT R0, R0, 0x7f800000, RZ, 0xfc, !PT ;  /* 0x7f80000000007812 */ /* 0x000fe200078efcff */
[----:B------:R-:W-:Y:S06]  /*7d60*/  BRA `(.L_x_149) ;  /* 0x0000000000147947 */ /* 0x000fec0003800000 */
.L_x_143:
[----:B------:R-:W-:Y:S01]  /*7d70*/  LOP3.LUT R0, R19, 0x80000000, R0, 0x48, !PT ;  /* 0x8000000013007812 */ /* 0x000fe200078e4800 */
[----:B------:R-:W-:Y:S06]  /*7d80*/  BRA `(.L_x_149) ;  /* 0x00000000000c7947 */ /* 0x000fec0003800000 */
.L_x_142:
[----:B------:R-:W0:Y:S01]  /*7d90*/  MUFU.RSQ R0, -QNAN ;  /* 0xffc0000000007908 */ /* 0x000e220000001400 */
[----:B------:R-:W-:Y:S05]  /*7da0*/  BRA `(.L_x_149) ;  /* 0x0000000000047947 */ /* 0x000fea0003800000 */
.L_x_141:
[----:B------:R-:W-:-:S07]  /*7db0*/  FADD.FTZ R0, R0, R3 ;  /* 0x0000000300007221 */ /* 0x000fce0000010000 */
.L_x_149:
[----:B------:R-:W-:Y:S05]  /*7dc0*/  BSYNC.RECONVERGENT B0 ;  /* 0x0000000000007941 */ /* 0x000fea0003800200 */
.L_x_139:
[----:B------:R-:W-:Y:S01]  /*7dd0*/  MOV R8, R2 ;  /* 0x0000000200087202 */ /* 0x000fe20000000f00 */
[----:B------:R-:W-:-:S04]  /*7de0*/  IMAD.MOV.U32 R9, RZ, RZ, 0x0 ;  /* 0x00000000ff097424 */ /* 0x000fc800078e00ff */
[----:B0-----:R-:W-:Y:S05]  /*7df0*/  RET.REL.NODEC R8 `(logits_to_token_kernel) ;  /* 0xffffff8008807950 */ /* 0x001fea0003c3ffff */
.L_x_150:
[----:B------:R-:W-:-:S00]  /*7e00*/  BRA `(.L_x_150) ;  /* 0xfffffffc00fc7947 */ /* 0x000fc0000383ffff */
[----:B------:R-:W-:-:S00]  /*7e10*/  NOP ;  /* 0x0000000000007918 */ /* 0x000fc00000000000 */
        /* <DEDUP_REMOVED lines=14> */
.L_x_152:


//--------------------- .nv.shared.logits_to_token_kernel --------------------------
	.section	.nv.shared.logits_to_token_kernel,"aw",@nobits
	.sectionflags	@""
	.align	16
	.zero		1024


//--------------------- .nv.shared.reserved.0     --------------------------
	.section	.nv.shared.reserved.0,"aw",@nobits
	.weak		__nv_reservedSMEM_offset_0_alias
	.size		__nv_reservedSMEM_offset_0_alias, 0, 64
	.other		__nv_reservedSMEM_offset_0_alias,@"STO_CUDA_RESERVED_SHARED STV_DEFAULT"
__nv_reservedSMEM_offset_0_alias:
	.zero		0
	.zero		64


//--------------------- .nv.constant0.logits_to_token_kernel --------------------------
	.section	.nv.constant0.logits_to_token_kernel,"a",@progbits
	.sectionflags	@""
	.align	4
.nv.constant0.logits_to_token_kernel:
	.zero		988


//--------------------- SYMBOLS --------------------------

	.type		.nv.reservedSmem.offset0,@object
	.size		.nv.reservedSmem.offset0,0x4
	.type		.nv.reservedSmem.cap,@object
	.size		.nv.reservedSmem.cap,0x4
